// auto-generated by cutlass_sweep.gemm — config: {"arch": "sm_90", "cluster_m": 8, "cluster_n": 1, "dtype": "bf16", "dtype_b": "bf16", "layout": "nt", "stages": 0, "tile_k": 64, "tile_m": 64, "tile_n": 64}
#include "cutlass/cutlass.h"
#include "cutlass/gemm/collective/collective_builder.hpp"
#include "cutlass/gemm/device/gemm_universal_adapter.h"
#include "cutlass/gemm/kernel/gemm_universal.hpp"
#include "cutlass/epilogue/collective/collective_builder.hpp"

using ElemA = cutlass::bfloat16_t;
using ElemB = cutlass::bfloat16_t;
using ElemCD = cutlass::bfloat16_t;
using Acc  = float;
using TileShape    = cute::Shape<cute::_64, cute::_64, cute::_64>;
using ClusterShape = cute::Shape<cute::_8, cute::_1, cute::_1>;

using CollectiveEpilogue = typename cutlass::epilogue::collective::CollectiveBuilder<
    cutlass::arch::Sm90, cutlass::arch::OpClassTensorOp,
    TileShape, ClusterShape,
    cutlass::epilogue::collective::EpilogueTileAuto,
    Acc, Acc,
    ElemCD, cutlass::layout::RowMajor, 128 / cutlass::sizeof_bits<ElemCD>::value,
    ElemCD, cutlass::layout::RowMajor, 128 / cutlass::sizeof_bits<ElemCD>::value,
    cutlass::epilogue::collective::EpilogueScheduleAuto
  >::CollectiveOp;

using CollectiveMainloop = typename cutlass::gemm::collective::CollectiveBuilder<
    cutlass::arch::Sm90, cutlass::arch::OpClassTensorOp,
    ElemA, cutlass::layout::RowMajor, 128 / cutlass::sizeof_bits<ElemA>::value,
    ElemB, cutlass::layout::ColumnMajor, 128 / cutlass::sizeof_bits<ElemB>::value,
    Acc,
    TileShape, ClusterShape,
    cutlass::gemm::collective::StageCountAutoCarveout<static_cast<int>(sizeof(typename CollectiveEpilogue::SharedStorage))>,
    cutlass::gemm::collective::KernelScheduleAuto
  >::CollectiveOp;

using GemmKernel = cutlass::gemm::kernel::GemmUniversal<
    cute::Shape<int,int,int,int>,
    CollectiveMainloop,
    CollectiveEpilogue
>;
using Gemm = cutlass::gemm::device::GemmUniversalAdapter<GemmKernel>;

// Force the device kernel symbol into the cubin without needing a host main.
auto* _anchor = &cutlass::device_kernel<GemmKernel>;


// ===== COMPILED SASS (sm_90a) =====

	.target	sm_90a

	.elftype	@"ET_EXEC"


//--------------------- .note.nv.tkinfo           --------------------------
	.section	.note.nv.tkinfo,"",@"SHT_NOTE"
	.sectionflags	@"SHF_NOTE_NV_TKINFO"
	.tkinfo
        /*0018*/ 	.word	0x00000002
        /*0030*/ 	.string	""
        /*0030*/ 	.string	"ptxas"
        /*0030*/ 	.string	"Cuda compilation tools, release 13.0, V13.0.88"
        /*0030*/ 	.string	"Build cuda_13.0.r13.0/compiler.36424714_0"
        /*0030*/ 	.string	"-arch sm_90a -m 64 "



//--------------------- .note.nv.cuinfo           --------------------------
	.section	.note.nv.cuinfo,"",@"SHT_NOTE"
	.sectionflags	@"SHF_NOTE_NV_CUINFO"
        /*0018*/ 	.short	0x0002
        /*001a*/ 	.short	0x005a
        /*001c*/ 	.short	0x0082
	.zero		2


//--------------------- .nv.info                  --------------------------
	.section	.nv.info,"",@"SHT_CUDA_INFO"
	.align	4


	//----- nvinfo : EIATTR_REGCOUNT
	.align		4
        /*0000*/ 	.byte	0x04, 0x2f
        /*0002*/ 	.short	(.L_15 - .L_14)
	.align		4
.L_14:
        /*0004*/ 	.word	index@(_ZN7cutlass13device_kernelINS_4gemm6kernel13GemmUniversalIN4cute5tupleIJiiiiEEENS1_10collective13CollectiveMmaINS1_34MainloopSm90TmaGmmaWarpSpecializedILi14ENS5_IJNS4_1CILi8EEENSA_ILi1EEESC_EEENS1_32KernelTmaWarpSpecializedPingpongEEENS5_IJNSA_ILi64EEESG_SG_EEENS_10bfloat16_tENS5_IJlSC_lEEESI_SJ_NS4_8TiledMMAINS4_8MMA_AtomIJNS4_4SM904GMMA27MMA_64x64x16_F32BF16BF16_SSILNSN_5MajorE0ELSP_0ELNSN_7ScaleInE1ELSQ_1EEEEEENS4_6LayoutINS5_IJSC_SC_SC_EEENS5_IJNSA_ILi0EEESV_SV_EEEEENS5_IJNS4_10UnderscoreESY_SY_EEEEENS4_13SM90_TMA_LOADENS4_14ComposedLayoutINS4_7SwizzleILi3ELi4ELi3EEENS4_18smem_ptr_flag_bitsILi16EEENST_INS5_IJSB_SG_EEENS5_IJSG_SC_EEEEEEEvNS4_8identityENS4_23SM90_TMA_LOAD_MULTICASTES1A_vS1B_EENS_8epilogue10collective6detail29Sm90TmaWarpSpecializedAdapterINS1F_15DefaultEpilogueISI_SJ_SJ_NS1E_6thread17LinearCombinationISI_Li1EffLNS1J_9ScaleType4KindE0ELNS_15FloatRoundStyleE2ESI_EENS1_15EpilogueDefaultEEEEEvvEEEEvNT_6ParamsE)
        /*0008*/ 	.word	0x000000a8


	//----- nvinfo : EIATTR_FRAME_SIZE
	.align		4
.L_15:
        /*000c*/ 	.byte	0x04, 0x11
        /*000e*/ 	.short	(.L_17 - .L_16)
	.align		4
.L_16:
        /*0010*/ 	.word	index@(_ZN7cutlass13device_kernelINS_4gemm6kernel13GemmUniversalIN4cute5tupleIJiiiiEEENS1_10collective13CollectiveMmaINS1_34MainloopSm90TmaGmmaWarpSpecializedILi14ENS5_IJNS4_1CILi8EEENSA_ILi1EEESC_EEENS1_32KernelTmaWarpSpecializedPingpongEEENS5_IJNSA_ILi64EEESG_SG_EEENS_10bfloat16_tENS5_IJlSC_lEEESI_SJ_NS4_8TiledMMAINS4_8MMA_AtomIJNS4_4SM904GMMA27MMA_64x64x16_F32BF16BF16_SSILNSN_5MajorE0ELSP_0ELNSN_7ScaleInE1ELSQ_1EEEEEENS4_6LayoutINS5_IJSC_SC_SC_EEENS5_IJNSA_ILi0EEESV_SV_EEEEENS5_IJNS4_10UnderscoreESY_SY_EEEEENS4_13SM90_TMA_LOADENS4_14ComposedLayoutINS4_7SwizzleILi3ELi4ELi3EEENS4_18smem_ptr_flag_bitsILi16EEENST_INS5_IJSB_SG_EEENS5_IJSG_SC_EEEEEEEvNS4_8identityENS4_23SM90_TMA_LOAD_MULTICASTES1A_vS1B_EENS_8epilogue10collective6detail29Sm90TmaWarpSpecializedAdapterINS1F_15DefaultEpilogueISI_SJ_SJ_NS1E_6thread17LinearCombinationISI_Li1EffLNS1J_9ScaleType4KindE0ELNS_15FloatRoundStyleE2ESI_EENS1_15EpilogueDefaultEEEEEvvEEEEvNT_6ParamsE)
        /*0014*/ 	.word	0x00000008


	//----- nvinfo : EIATTR_MIN_STACK_SIZE
	.align		4
.L_17:
        /*0018*/ 	.byte	0x04, 0x12
        /*001a*/ 	.short	(.L_19 - .L_18)
	.align		4
.L_18:
        /*001c*/ 	.word	index@(_ZN7cutlass13device_kernelINS_4gemm6kernel13GemmUniversalIN4cute5tupleIJiiiiEEENS1_10collective13CollectiveMmaINS1_34MainloopSm90TmaGmmaWarpSpecializedILi14ENS5_IJNS4_1CILi8EEENSA_ILi1EEESC_EEENS1_32KernelTmaWarpSpecializedPingpongEEENS5_IJNSA_ILi64EEESG_SG_EEENS_10bfloat16_tENS5_IJlSC_lEEESI_SJ_NS4_8TiledMMAINS4_8MMA_AtomIJNS4_4SM904GMMA27MMA_64x64x16_F32BF16BF16_SSILNSN_5MajorE0ELSP_0ELNSN_7ScaleInE1ELSQ_1EEEEEENS4_6LayoutINS5_IJSC_SC_SC_EEENS5_IJNSA_ILi0EEESV_SV_EEEEENS5_IJNS4_10UnderscoreESY_SY_EEEEENS4_13SM90_TMA_LOADENS4_14ComposedLayoutINS4_7SwizzleILi3ELi4ELi3EEENS4_18smem_ptr_flag_bitsILi16EEENST_INS5_IJSB_SG_EEENS5_IJSG_SC_EEEEEEEvNS4_8identityENS4_23SM90_TMA_LOAD_MULTICASTES1A_vS1B_EENS_8epilogue10collective6detail29Sm90TmaWarpSpecializedAdapterINS1F_15DefaultEpilogueISI_SJ_SJ_NS1E_6thread17LinearCombinationISI_Li1EffLNS1J_9ScaleType4KindE0ELNS_15FloatRoundStyleE2ESI_EENS1_15EpilogueDefaultEEEEEvvEEEEvNT_6ParamsE)
        /*0020*/ 	.word	0x00000008
.L_19:


//--------------------- .nv.compat                --------------------------
	.section	.nv.compat,"",@"SHT_CUDA_COMPAT_INFO"
	.align	4
        /*0000*/ 	.byte	0x02, 0x09, 0x01, 0x00, 0x02, 0x02, 0x04, 0x00, 0x02, 0x05, 0x05, 0x00, 0x03, 0x07, 0x01, 0x01
        /*0010*/ 	.byte	0x02, 0x03, 0x01, 0x00, 0x02, 0x06, 0x01, 0x00, 0x04, 0x0b, 0x08, 0x00, 0x00, 0x00, 0x00, 0x00
        /*0020*/ 	.byte	0x00, 0x00, 0x00, 0x00


//--------------------- .nv.info._ZN7cutlass13device_kernelINS_4gemm6kernel13GemmUniversalIN4cute5tupleIJiiiiEEENS1_10collective13CollectiveMmaINS1_34MainloopSm90TmaGmmaWarpSpecializedILi14ENS5_IJNS4_1CILi8EEENSA_ILi1EEESC_EEENS1_32KernelTmaWarpSpecializedPingpongEEENS5_IJNSA_ILi64EEESG_SG_EEENS_10bfloat16_tENS5_IJlSC_lEEESI_SJ_NS4_8TiledMMAINS4_8MMA_AtomIJNS4_4SM904GMMA27MMA_64x64x16_F32BF16BF16_SSILNSN_5MajorE0ELSP_0ELNSN_7ScaleInE1ELSQ_1EEEEEENS4_6LayoutINS5_IJSC_SC_SC_EEENS5_IJNSA_ILi0EEESV_SV_EEEEENS5_IJNS4_10UnderscoreESY_SY_EEEEENS4_13SM90_TMA_LOADENS4_14ComposedLayoutINS4_7SwizzleILi3ELi4ELi3EEENS4_18smem_ptr_flag_bitsILi16EEENST_INS5_IJSB_SG_EEENS5_IJSG_SC_EEEEEEEvNS4_8identityENS4_23SM90_TMA_LOAD_MULTICASTES1A_vS1B_EENS_8epilogue10collective6detail29Sm90TmaWarpSpecializedAdapterINS1F_15DefaultEpilogueISI_SJ_SJ_NS1E_6thread17LinearCombinationISI_Li1EffLNS1J_9ScaleType4KindE0ELNS_15FloatRoundStyleE2ESI_EENS1_15EpilogueDefaultEEEEEvvEEEEvNT_6ParamsE --------------------------
	.section	.nv.info._ZN7cutlass13device_kernelINS_4gemm6kernel13GemmUniversalIN4cute5tupleIJiiiiEEENS1_10collective13CollectiveMmaINS1_34MainloopSm90TmaGmmaWarpSpecializedILi14ENS5_IJNS4_1CILi8EEENSA_ILi1EEESC_EEENS1_32KernelTmaWarpSpecializedPingpongEEENS5_IJNSA_ILi64EEESG_SG_EEENS_10bfloat16_tENS5_IJlSC_lEEESI_SJ_NS4_8TiledMMAINS4_8MMA_AtomIJNS4_4SM904GMMA27MMA_64x64x16_F32BF16BF16_SSILNSN_5MajorE0ELSP_0ELNSN_7ScaleInE1ELSQ_1EEEEEENS4_6LayoutINS5_IJSC_SC_SC_EEENS5_IJNSA_ILi0EEESV_SV_EEEEENS5_IJNS4_10UnderscoreESY_SY_EEEEENS4_13SM90_TMA_LOADENS4_14ComposedLayoutINS4_7SwizzleILi3ELi4ELi3EEENS4_18smem_ptr_flag_bitsILi16EEENST_INS5_IJSB_SG_EEENS5_IJSG_SC_EEEEEEEvNS4_8identityENS4_23SM90_TMA_LOAD_MULTICASTES1A_vS1B_EENS_8epilogue10collective6detail29Sm90TmaWarpSpecializedAdapterINS1F_15DefaultEpilogueISI_SJ_SJ_NS1E_6thread17LinearCombinationISI_Li1EffLNS1J_9ScaleType4KindE0ELNS_15FloatRoundStyleE2ESI_EENS1_15EpilogueDefaultEEEEEvvEEEEvNT_6ParamsE,"",@"SHT_CUDA_INFO"
	.sectionflags	@""
	.align	4


	//----- nvinfo : EIATTR_CUDA_API_VERSION
	.align		4
        /*0000*/ 	.byte	0x04, 0x37
        /*0002*/ 	.short	(.L_21 - .L_20)
.L_20:
        /*0004*/ 	.word	0x00000082


	//----- nvinfo : EIATTR_KPARAM_INFO
	.align		4
.L_21:
        /*0008*/ 	.byte	0x04, 0x17
        /*000a*/ 	.short	(.L_23 - .L_22)
.L_22:
        /*000c*/ 	.word	0x00000000
        /*0010*/ 	.short	0x0000
        /*0012*/ 	.short	0x0070
        /*0014*/ 	.byte	0x00, 0xf0, 0x01, 0x10


	//----- nvinfo : EIATTR_SPARSE_MMA_MASK
	.align		4
.L_23:
        /*0018*/ 	.byte	0x03, 0x50
        /*001a*/ 	.short	0x0000


	//----- nvinfo : EIATTR_MAXREG_COUNT
	.align		4
        /*001c*/ 	.byte	0x03, 0x1b
        /*001e*/ 	.short	0x00a8


	//----- nvinfo : EIATTR_NUM_BARRIERS
	.align		4
        /*0020*/ 	.byte	0x02, 0x4c
        /*0022*/ 	.byte	0x01
	.zero		1


	//----- nvinfo : EIATTR_EXTERNS
	.align		4
        /*0024*/ 	.byte	0x04, 0x0f
        /*0026*/ 	.short	(.L_25 - .L_24)


	//   ....[0]....
	.align		4
.L_24:
        /*0028*/ 	.word	index@(__assertfail)


	//----- nvinfo : EIATTR_ANNOTATIONS
	.align		4
.L_25:
        /*002c*/ 	.byte	0x04, 0x55
        /*002e*/ 	.short	(.L_27 - .L_26)


	//   ....[0]....
.L_26:
        /*0030*/ 	.word	0x00000001
        /*0034*/ 	.byte	0x20, 0x0f, 0x00, 0x00, 0x01, 0x00, 0x00, 0x00, 0x50, 0x47, 0x00, 0x00, 0x01, 0x00, 0x00, 0x00
        /*0044*/ 	.byte	0xd0, 0x53, 0x00, 0x00


	//----- nvinfo : EIATTR_MERCURY_ISA_VERSION
	.align		4
.L_27:
        /*0048*/ 	.byte	0x03, 0x5f
        /*004a*/ 	.short	0x0101


	//----- nvinfo : EIATTR_INT_WARP_WIDE_INSTR_OFFSETS
	.align		4
        /*004c*/ 	.byte	0x04, 0x31
        /*004e*/ 	.short	(.L_29 - .L_28)


	//   ....[0]....
.L_28:
        /*0050*/ 	.word	0x000006e0


	//   ....[1]....
        /*0054*/ 	.word	0x00000700


	//   ....[2]....
        /*0058*/ 	.word	0x00000720


	//   ....[3]....
        /*005c*/ 	.word	0x00000860


	//   ....[4]....
        /*0060*/ 	.word	0x00000870


	//   ....[5]....
        /*0064*/ 	.word	0x00000880


	//   ....[6]....
        /*0068*/ 	.word	0x00000910


	//   ....[7]....
        /*006c*/ 	.word	0x00000960


	//----- nvinfo : EIATTR_COOP_GROUP_MASK_REGIDS
	.align		4
.L_29:
        /*0070*/ 	.byte	0x04, 0x29
        /*0072*/ 	.short	(.L_31 - .L_30)


	//   ....[0]....
.L_30:
        /*0074*/ 	.word	0xffffffff


	//   ....[1]....
        /*0078*/ 	.word	0xffffffff


	//   ....[2]....
        /*007c*/ 	.word	0xffffffff


	//   ....[3]....
        /*0080*/ 	.word	0xffffffff


	//   ....[4]....
        /*0084*/ 	.word	0xffffffff


	//   ....[5]....
        /*0088*/ 	.word	0xffffffff


	//   ....[6]....
        /*008c*/ 	.word	0xffffffff


	//----- nvinfo : EIATTR_COOP_GROUP_INSTR_OFFSETS
	.align		4
.L_31:
        /*0090*/ 	.byte	0x04, 0x28
        /*0092*/ 	.short	(.L_33 - .L_32)


	//   ....[0]....
.L_32:
        /*0094*/ 	.word	0x00000070


	//   ....[1]....
        /*0098*/ 	.word	0x00000080


	//   ....[2]....
        /*009c*/ 	.word	0x00000140


	//   ....[3]....
        /*00a0*/ 	.word	0x00000490


	//   ....[4]....
        /*00a4*/ 	.word	0x000004d0


	//   ....[5]....
        /*00a8*/ 	.word	0x000008a0


	//   ....[6]....
        /*00ac*/ 	.word	0x00000ac0


	//----- nvinfo : EIATTR_REG_RECONFIG
	.align		4
.L_33:
        /*00b0*/ 	.byte	0x01, 0x54
	.zero		2


	//----- nvinfo : EIATTR_SYSCALL_OFFSETS
	.align		4
        /*00b4*/ 	.byte	0x04, 0x46
        /*00b6*/ 	.short	(.L_35 - .L_34)


	//   ....[0]....
.L_34:
        /*00b8*/ 	.word	0x000019e0


	//----- nvinfo : EIATTR_MBARRIER_INSTR_OFFSETS
	.align		4
.L_35:
        /*00bc*/ 	.byte	0x04, 0x39
        /*00be*/ 	.short	(.L_37 - .L_36)


	//   ....[0]....
.L_36:
        /*00c0*/ 	.word	0x000002a0
        /*00c4*/ 	.word	0x000000ff
        /*00c8*/ 	.word	0x00000000
        /*00cc*/ 	.short	0x0100
        /*00ce*/ 	.byte	0x08
	.zero		1


	//   ....[1]....
        /*00d0*/ 	.word	0x000002b0
        /*00d4*/ 	.word	0x000000ff
        /*00d8*/ 	.word	0x00000070
        /*00dc*/ 	.short	0x0100
        /*00de*/ 	.byte	0x08
	.zero		1


	//   ....[2]....
        /*00e0*/ 	.word	0x000002c0
        /*00e4*/ 	.word	0x000000ff
        /*00e8*/ 	.word	0x00000008
        /*00ec*/ 	.short	0x0100
        /*00ee*/ 	.byte	0x08
	.zero		1


	//   ....[3]....
        /*00f0*/ 	.word	0x000002d0
        /*00f4*/ 	.word	0x000000ff
        /*00f8*/ 	.word	0x00000078
        /*00fc*/ 	.short	0x0100
        /*00fe*/ 	.byte	0x08
	.zero		1


	//   ....[4]....
        /*0100*/ 	.word	0x000002e0
        /*0104*/ 	.word	0x000000ff
        /*0108*/ 	.word	0x00000010
        /*010c*/ 	.short	0x0100
        /*010e*/ 	.byte	0x08
	.zero		1


	//   ....[5]....
        /*0110*/ 	.word	0x000002f0
        /*0114*/ 	.word	0x000000ff
        /*0118*/ 	.word	0x00000080
        /*011c*/ 	.short	0x0100
        /*011e*/ 	.byte	0x08
	.zero		1


	//   ....[6]....
        /*0120*/ 	.word	0x00000300
        /*0124*/ 	.word	0x000000ff
        /*0128*/ 	.word	0x00000018
        /*012c*/ 	.short	0x0100
        /*012e*/ 	.byte	0x08
	.zero		1


	//   ....[7]....
        /*0130*/ 	.word	0x00000310
        /*0134*/ 	.word	0x000000ff
        /*0138*/ 	.word	0x00000088
        /*013c*/ 	.short	0x0100
        /*013e*/ 	.byte	0x08
	.zero		1


	//   ....[8]....
        /*0140*/ 	.word	0x00000320
        /*0144*/ 	.word	0x000000ff
        /*0148*/ 	.word	0x00000020
        /*014c*/ 	.short	0x0100
        /*014e*/ 	.byte	0x08
	.zero		1


	//   ....[9]....
        /*0150*/ 	.word	0x00000330
        /*0154*/ 	.word	0x000000ff
        /*0158*/ 	.word	0x00000090
        /*015c*/ 	.short	0x0100
        /*015e*/ 	.byte	0x08
	.zero		1


	//   ....[10]....
        /*0160*/ 	.word	0x00000340
        /*0164*/ 	.word	0x000000ff
        /*0168*/ 	.word	0x00000028
        /*016c*/ 	.short	0x0100
        /*016e*/ 	.byte	0x08
	.zero		1


	//   ....[11]....
        /*0170*/ 	.word	0x00000350
        /*0174*/ 	.word	0x000000ff
        /*0178*/ 	.word	0x00000098
        /*017c*/ 	.short	0x0100
        /*017e*/ 	.byte	0x08
	.zero		1


	//   ....[12]....
        /*0180*/ 	.word	0x00000360
        /*0184*/ 	.word	0x000000ff
        /*0188*/ 	.word	0x00000030
        /*018c*/ 	.short	0x0100
        /*018e*/ 	.byte	0x08
	.zero		1


	//   ....[13]....
        /*0190*/ 	.word	0x00000370
        /*0194*/ 	.word	0x000000ff
        /*0198*/ 	.word	0x000000a0
        /*019c*/ 	.short	0x0100
        /*019e*/ 	.byte	0x08
	.zero		1


	//   ....[14]....
        /*01a0*/ 	.word	0x00000380
        /*01a4*/ 	.word	0x000000ff
        /*01a8*/ 	.word	0x00000038
        /*01ac*/ 	.short	0x0100
        /*01ae*/ 	.byte	0x08
	.zero		1


	//   ....[15]....
        /*01b0*/ 	.word	0x00000390
        /*01b4*/ 	.word	0x000000ff
        /*01b8*/ 	.word	0x000000a8
        /*01bc*/ 	.short	0x0100
        /*01be*/ 	.byte	0x08
	.zero		1


	//   ....[16]....
        /*01c0*/ 	.word	0x000003a0
        /*01c4*/ 	.word	0x000000ff
        /*01c8*/ 	.word	0x00000040
        /*01cc*/ 	.short	0x0100
        /*01ce*/ 	.byte	0x08
	.zero		1


	//   ....[17]....
        /*01d0*/ 	.word	0x000003b0
        /*01d4*/ 	.word	0x000000ff
        /*01d8*/ 	.word	0x000000b0
        /*01dc*/ 	.short	0x0100
        /*01de*/ 	.byte	0x08
	.zero		1


	//   ....[18]....
        /*01e0*/ 	.word	0x000003c0
        /*01e4*/ 	.word	0x000000ff
        /*01e8*/ 	.word	0x00000048
        /*01ec*/ 	.short	0x0100
        /*01ee*/ 	.byte	0x08
	.zero		1


	//   ....[19]....
        /*01f0*/ 	.word	0x000003d0
        /*01f4*/ 	.word	0x000000ff
        /*01f8*/ 	.word	0x000000b8
        /*01fc*/ 	.short	0x0100
        /*01fe*/ 	.byte	0x08
	.zero		1


	//   ....[20]....
        /*0200*/ 	.word	0x000003e0
        /*0204*/ 	.word	0x000000ff
        /*0208*/ 	.word	0x00000050
        /*020c*/ 	.short	0x0100
        /*020e*/ 	.byte	0x08
	.zero		1


	//   ....[21]....
        /*0210*/ 	.word	0x000003f0
        /*0214*/ 	.word	0x000000ff
        /*0218*/ 	.word	0x000000c0
        /*021c*/ 	.short	0x0100
        /*021e*/ 	.byte	0x08
	.zero		1


	//   ....[22]....
        /*0220*/ 	.word	0x00000400
        /*0224*/ 	.word	0x000000ff
        /*0228*/ 	.word	0x00000058
        /*022c*/ 	.short	0x0100
        /*022e*/ 	.byte	0x08
	.zero		1


	//   ....[23]....
        /*0230*/ 	.word	0x00000410
        /*0234*/ 	.word	0x000000ff
        /*0238*/ 	.word	0x000000c8
        /*023c*/ 	.short	0x0100
        /*023e*/ 	.byte	0x08
	.zero		1


	//   ....[24]....
        /*0240*/ 	.word	0x00000420
        /*0244*/ 	.word	0x000000ff
        /*0248*/ 	.word	0x00000060
        /*024c*/ 	.short	0x0100
        /*024e*/ 	.byte	0x08
	.zero		1


	//   ....[25]....
        /*0250*/ 	.word	0x00000430
        /*0254*/ 	.word	0x000000ff
        /*0258*/ 	.word	0x000000d0
        /*025c*/ 	.short	0x0100
        /*025e*/ 	.byte	0x08
	.zero		1


	//   ....[26]....
        /*0260*/ 	.word	0x00000440
        /*0264*/ 	.word	0x000000ff
        /*0268*/ 	.word	0x00000068
        /*026c*/ 	.short	0x0100
        /*026e*/ 	.byte	0x08
	.zero		1


	//   ....[27]....
        /*0270*/ 	.word	0x00000450
        /*0274*/ 	.word	0x000000ff
        /*0278*/ 	.word	0x000000d8
        /*027c*/ 	.short	0x0100
        /*027e*/ 	.byte	0x08
	.zero		1


	//   ....[28]....
        /*0280*/ 	.word	0x000009a0
        /*0284*/ 	.word	0x000000ff
        /*0288*/ 	.word	0x00000110
        /*028c*/ 	.short	0x0100
        /*028e*/ 	.byte	0x08
	.zero		1


	//   ....[29]....
        /*0290*/ 	.word	0x00000a20
        /*0294*/ 	.word	0x000000ff
        /*0298*/ 	.word	0x00000118
        /*029c*/ 	.short	0x0100
        /*029e*/ 	.byte	0x08
	.zero		1


	//   ....[30]....
        /*02a0*/ 	.word	0x00000a40
        /*02a4*/ 	.word	0x000000ff
        /*02a8*/ 	.word	0x000000f0
        /*02ac*/ 	.short	0x0100
        /*02ae*/ 	.byte	0x09
	.zero		1


	//   ....[31]....
        /*02b0*/ 	.word	0x00000a50
        /*02b4*/ 	.word	0x000000ff
        /*02b8*/ 	.word	0x000000f8
        /*02bc*/ 	.short	0x0100
        /*02be*/ 	.byte	0x09
	.zero		1


	//   ....[32]....
        /*02c0*/ 	.word	0x00000a60
        /*02c4*/ 	.word	0x000000ff
        /*02c8*/ 	.word	0x00000100
        /*02cc*/ 	.short	0x0100
        /*02ce*/ 	.byte	0x09
	.zero		1


	//   ....[33]....
        /*02d0*/ 	.word	0x00000a70
        /*02d4*/ 	.word	0x000000ff
        /*02d8*/ 	.word	0x00000108
        /*02dc*/ 	.short	0x0100
        /*02de*/ 	.byte	0x09
	.zero		1


	//   ....[34]....
        /*02e0*/ 	.word	0x000018c0
        /*02e4*/ 	.word	0x0000003f
        /*02e8*/ 	.word	0x00000000
        /*02ec*/ 	.short	0x010a
        /*02ee*/ 	.byte	0x2a
	.zero		1


	//   ....[35]....
        /*02f0*/ 	.word	0x00001a60
        /*02f4*/ 	.word	0x00000003
        /*02f8*/ 	.word	0x00000000
        /*02fc*/ 	.short	0x010a
        /*02fe*/ 	.byte	0x3f
	.zero		1


	//   ....[36]....
        /*0300*/ 	.word	0x00001aa0
        /*0304*/ 	.word	0x00000003
        /*0308*/ 	.word	0x00000000
        /*030c*/ 	.short	0x010a
        /*030e*/ 	.byte	0x3f
	.zero		1


	//   ....[37]....
        /*0310*/ 	.word	0x00001da0
        /*0314*/ 	.word	0x000000ff
        /*0318*/ 	.word	0x00000000
        /*031c*/ 	.short	0x010a
        /*031e*/ 	.byte	0x04
	.zero		1


	//   ....[38]....
        /*0320*/ 	.word	0x00001de0
        /*0324*/ 	.word	0x000000ff
        /*0328*/ 	.word	0x00000000
        /*032c*/ 	.short	0x010a
        /*032e*/ 	.byte	0x04
	.zero		1


	//   ....[39]....
        /*0330*/ 	.word	0x00002040
        /*0334*/ 	.word	0x00000005
        /*0338*/ 	.word	0x00000000
        /*033c*/ 	.short	0x0101
        /*033e*/ 	.byte	0x3f
	.zero		1


	//   ....[40]....
        /*0340*/ 	.word	0x00002140
        /*0344*/ 	.word	0x00000040
        /*0348*/ 	.word	0x00000000
        /*034c*/ 	.short	0x0101
        /*034e*/ 	.byte	0x2f
	.zero		1


	//   ....[41]....
        /*0350*/ 	.word	0x00002260
        /*0354*/ 	.word	0x00000000
        /*0358*/ 	.word	0x00000000
        /*035c*/ 	.short	0x0101
        /*035e*/ 	.byte	0x3f
	.zero		1


	//   ....[42]....
        /*0360*/ 	.word	0x00002320
        /*0364*/ 	.word	0x0000003f
        /*0368*/ 	.word	0x00000010
        /*036c*/ 	.short	0x010a
        /*036e*/ 	.byte	0x2a
	.zero		1


	//   ....[43]....
        /*0370*/ 	.word	0x00004770
        /*0374*/ 	.word	0x00000042
        /*0378*/ 	.word	0x00000000
        /*037c*/ 	.short	0x0101
        /*037e*/ 	.byte	0x2f
	.zero		1


	//   ....[44]....
        /*0380*/ 	.word	0x00005120
        /*0384*/ 	.word	0x0000000c
        /*0388*/ 	.word	0x00000070
        /*038c*/ 	.short	0x010a
        /*038e*/ 	.byte	0x3f
	.zero		1


	//   ....[45]....
        /*0390*/ 	.word	0x000054f0
        /*0394*/ 	.word	0x00000004
        /*0398*/ 	.word	0x00000118
        /*039c*/ 	.short	0x0101
        /*039e*/ 	.byte	0x3f
	.zero		1


	//   ....[46]....
        /*03a0*/ 	.word	0x00005c80
        /*03a4*/ 	.word	0x00000007
        /*03a8*/ 	.word	0x00000000
        /*03ac*/ 	.short	0x010a
        /*03ae*/ 	.byte	0x3f
	.zero		1


	//   ....[47]....
        /*03b0*/ 	.word	0x00005d00
        /*03b4*/ 	.word	0x00000009
        /*03b8*/ 	.word	0x00000000
        /*03bc*/ 	.short	0x010a
        /*03be*/ 	.byte	0x3f
	.zero		1


	//   ....[48]....
        /*03c0*/ 	.word	0x00005d90
        /*03c4*/ 	.word	0x00000006
        /*03c8*/ 	.word	0x00000000
        /*03cc*/ 	.short	0x010a
        /*03ce*/ 	.byte	0x3f
	.zero		1


	//   ....[49]....
        /*03d0*/ 	.word	0x00005e20
        /*03d4*/ 	.word	0x00000009
        /*03d8*/ 	.word	0x00000000
        /*03dc*/ 	.short	0x010a
        /*03de*/ 	.byte	0x3f
	.zero		1


	//   ....[50]....
        /*03e0*/ 	.word	0x00005eb0
        /*03e4*/ 	.word	0x00000006
        /*03e8*/ 	.word	0x00000000
        /*03ec*/ 	.short	0x010a
        /*03ee*/ 	.byte	0x3f
	.zero		1


	//   ....[51]....
        /*03f0*/ 	.word	0x00005f40
        /*03f4*/ 	.word	0x00000009
        /*03f8*/ 	.word	0x00000000
        /*03fc*/ 	.short	0x010a
        /*03fe*/ 	.byte	0x3f
	.zero		1


	//   ....[52]....
        /*0400*/ 	.word	0x00005fd0
        /*0404*/ 	.word	0x00000006
        /*0408*/ 	.word	0x00000000
        /*040c*/ 	.short	0x010a
        /*040e*/ 	.byte	0x3f
	.zero		1


	//   ....[53]....
        /*0410*/ 	.word	0x00006060
        /*0414*/ 	.word	0x00000009
        /*0418*/ 	.word	0x00000000
        /*041c*/ 	.short	0x010a
        /*041e*/ 	.byte	0x3f
	.zero		1


	//   ....[54]....
        /*0420*/ 	.word	0x000060f0
        /*0424*/ 	.word	0x00000006
        /*0428*/ 	.word	0x00000000
        /*042c*/ 	.short	0x010a
        /*042e*/ 	.byte	0x3f
	.zero		1


	//   ....[55]....
        /*0430*/ 	.word	0x00006180
        /*0434*/ 	.word	0x00000009
        /*0438*/ 	.word	0x00000000
        /*043c*/ 	.short	0x010a
        /*043e*/ 	.byte	0x3f
	.zero		1


	//   ....[56]....
        /*0440*/ 	.word	0x00006210
        /*0444*/ 	.word	0x00000006
        /*0448*/ 	.word	0x00000000
        /*044c*/ 	.short	0x010a
        /*044e*/ 	.byte	0x3f
	.zero		1


	//   ....[57]....
        /*0450*/ 	.word	0x000062a0
        /*0454*/ 	.word	0x00000009
        /*0458*/ 	.word	0x00000000
        /*045c*/ 	.short	0x010a
        /*045e*/ 	.byte	0x3f
	.zero		1


	//   ....[58]....
        /*0460*/ 	.word	0x00006330
        /*0464*/ 	.word	0x00000006
        /*0468*/ 	.word	0x00000000
        /*046c*/ 	.short	0x010a
        /*046e*/ 	.byte	0x3f
	.zero		1


	//   ....[59]....
        /*0470*/ 	.word	0x000063c0
        /*0474*/ 	.word	0x00000003
        /*0478*/ 	.word	0x00000000
        /*047c*/ 	.short	0x010a
        /*047e*/ 	.byte	0x3f
	.zero		1


	//   ....[60]....
        /*0480*/ 	.word	0x00006420
        /*0484*/ 	.word	0x00000041
        /*0488*/ 	.word	0x00000000
        /*048c*/ 	.short	0x010a
        /*048e*/ 	.byte	0x3f
	.zero		1


	//   ....[61]....
        /*0490*/ 	.word	0x00006470
        /*0494*/ 	.word	0x00000003
        /*0498*/ 	.word	0x00000000
        /*049c*/ 	.short	0x010a
        /*049e*/ 	.byte	0x3f
	.zero		1


	//   ....[62]....
        /*04a0*/ 	.word	0x000064d0
        /*04a4*/ 	.word	0x00000005
        /*04a8*/ 	.word	0x00000000
        /*04ac*/ 	.short	0x010a
        /*04ae*/ 	.byte	0x3f
	.zero		1


	//   ....[63]....
        /*04b0*/ 	.word	0x00006520
        /*04b4*/ 	.word	0x00000041
        /*04b8*/ 	.word	0x00000010
        /*04bc*/ 	.short	0x010a
        /*04be*/ 	.byte	0x3f
	.zero		1


	//   ....[64]....
        /*04c0*/ 	.word	0x000065f0
        /*04c4*/ 	.word	0x0000000c
        /*04c8*/ 	.word	0x00000070
        /*04cc*/ 	.short	0x010a
        /*04ce*/ 	.byte	0x3f
	.zero		1


	//   ....[65]....
        /*04d0*/ 	.word	0x000066c0
        /*04d4*/ 	.word	0x00000007
        /*04d8*/ 	.word	0x00000000
        /*04dc*/ 	.short	0x010a
        /*04de*/ 	.byte	0x3f
	.zero		1


	//   ....[66]....
        /*04e0*/ 	.word	0x00006710
        /*04e4*/ 	.word	0x00000009
        /*04e8*/ 	.word	0x00000000
        /*04ec*/ 	.short	0x010a
        /*04ee*/ 	.byte	0x3f
	.zero		1


	//   ....[67]....
        /*04f0*/ 	.word	0x00006760
        /*04f4*/ 	.word	0x00000006
        /*04f8*/ 	.word	0x00000000
        /*04fc*/ 	.short	0x010a
        /*04fe*/ 	.byte	0x3f
	.zero		1


	//   ....[68]....
        /*0500*/ 	.word	0x000067b0
        /*0504*/ 	.word	0x00000009
        /*0508*/ 	.word	0x00000000
        /*050c*/ 	.short	0x010a
        /*050e*/ 	.byte	0x3f
	.zero		1


	//   ....[69]....
        /*0510*/ 	.word	0x00006800
        /*0514*/ 	.word	0x00000006
        /*0518*/ 	.word	0x00000000
        /*051c*/ 	.short	0x010a
        /*051e*/ 	.byte	0x3f
	.zero		1


	//   ....[70]....
        /*0520*/ 	.word	0x00006850
        /*0524*/ 	.word	0x00000009
        /*0528*/ 	.word	0x00000000
        /*052c*/ 	.short	0x010a
        /*052e*/ 	.byte	0x3f
	.zero		1


	//   ....[71]....
        /*0530*/ 	.word	0x000068a0
        /*0534*/ 	.word	0x00000006
        /*0538*/ 	.word	0x00000000
        /*053c*/ 	.short	0x010a
        /*053e*/ 	.byte	0x3f
	.zero		1


	//   ....[72]....
        /*0540*/ 	.word	0x000068f0
        /*0544*/ 	.word	0x00000009
        /*0548*/ 	.word	0x00000000
        /*054c*/ 	.short	0x010a
        /*054e*/ 	.byte	0x3f
	.zero		1


	//   ....[73]....
        /*0550*/ 	.word	0x00006940
        /*0554*/ 	.word	0x00000006
        /*0558*/ 	.word	0x00000000
        /*055c*/ 	.short	0x010a
        /*055e*/ 	.byte	0x3f
	.zero		1


	//   ....[74]....
        /*0560*/ 	.word	0x00006990
        /*0564*/ 	.word	0x00000009
        /*0568*/ 	.word	0x00000000
        /*056c*/ 	.short	0x010a
        /*056e*/ 	.byte	0x3f
	.zero		1


	//   ....[75]....
        /*0570*/ 	.word	0x000069e0
        /*0574*/ 	.word	0x00000006
        /*0578*/ 	.word	0x00000000
        /*057c*/ 	.short	0x010a
        /*057e*/ 	.byte	0x3f
	.zero		1


	//   ....[76]....
        /*0580*/ 	.word	0x00006a30
        /*0584*/ 	.word	0x00000009
        /*0588*/ 	.word	0x00000000
        /*058c*/ 	.short	0x010a
        /*058e*/ 	.byte	0x3f
	.zero		1


	//   ....[77]....
        /*0590*/ 	.word	0x00006a80
        /*0594*/ 	.word	0x00000006
        /*0598*/ 	.word	0x00000000
        /*059c*/ 	.short	0x010a
        /*059e*/ 	.byte	0x3f
	.zero		1


	//----- nvinfo : EIATTR_NUM_MBARRIERS
	.align		4
.L_37:
        /*05a0*/ 	.byte	0x03, 0x38
        /*05a2*/ 	.short	0x0022


	//----- nvinfo : EIATTR_EXIT_INSTR_OFFSETS
	.align		4
        /*05a4*/ 	.byte	0x04, 0x1c
        /*05a6*/ 	.short	(.L_39 - .L_38)


	//   ....[0]....
.L_38:
        /*05a8*/ 	.word	0x00001570


	//   ....[1]....
        /*05ac*/ 	.word	0x000015d0


	//   ....[2]....
        /*05b0*/ 	.word	0x00004e00


	//   ....[3]....
        /*05b4*/ 	.word	0x00004e30


	//   ....[4]....
        /*05b8*/ 	.word	0x00006410


	//----- nvinfo : EIATTR_MAX_THREADS
	.align		4
.L_39:
        /*05bc*/ 	.byte	0x04, 0x05
        /*05be*/ 	.short	(.L_41 - .L_40)
.L_40:
        /*05c0*/ 	.word	0x00000180
        /*05c4*/ 	.word	0x00000001
        /*05c8*/ 	.word	0x00000001


	//----- nvinfo : EIATTR_CRS_STACK_SIZE
	.align		4
.L_41:
        /*05cc*/ 	.byte	0x04, 0x1e
        /*05ce*/ 	.short	(.L_43 - .L_42)
.L_42:
        /*05d0*/ 	.word	0x00000000


	//----- nvinfo : EIATTR_CBANK_PARAM_SIZE
	.align		4
.L_43:
        /*05d4*/ 	.byte	0x03, 0x19
        /*05d6*/ 	.short	0x0470


	//----- nvinfo : EIATTR_PARAM_CBANK
	.align		4
        /*05d8*/ 	.byte	0x04, 0x0a
        /*05da*/ 	.short	(.L_45 - .L_44)
	.align		4
.L_44:
        /*05dc*/ 	.word	index@(.nv.constant0._ZN7cutlass13device_kernelINS_4gemm6kernel13GemmUniversalIN4cute5tupleIJiiiiEEENS1_10collective13CollectiveMmaINS1_34MainloopSm90TmaGmmaWarpSpecializedILi14ENS5_IJNS4_1CILi8EEENSA_ILi1EEESC_EEENS1_32KernelTmaWarpSpecializedPingpongEEENS5_IJNSA_ILi64EEESG_SG_EEENS_10bfloat16_tENS5_IJlSC_lEEESI_SJ_NS4_8TiledMMAINS4_8MMA_AtomIJNS4_4SM904GMMA27MMA_64x64x16_F32BF16BF16_SSILNSN_5MajorE0ELSP_0ELNSN_7ScaleInE1ELSQ_1EEEEEENS4_6LayoutINS5_IJSC_SC_SC_EEENS5_IJNSA_ILi0EEESV_SV_EEEEENS5_IJNS4_10UnderscoreESY_SY_EEEEENS4_13SM90_TMA_LOADENS4_14ComposedLayoutINS4_7SwizzleILi3ELi4ELi3EEENS4_18smem_ptr_flag_bitsILi16EEENST_INS5_IJSB_SG_EEENS5_IJSG_SC_EEEEEEEvNS4_8identityENS4_23SM90_TMA_LOAD_MULTICASTES1A_vS1B_EENS_8epilogue10collective6detail29Sm90TmaWarpSpecializedAdapterINS1F_15DefaultEpilogueISI_SJ_SJ_NS1E_6thread17LinearCombinationISI_Li1EffLNS1J_9ScaleType4KindE0ELNS_15FloatRoundStyleE2ESI_EENS1_15EpilogueDefaultEEEEEvvEEEEvNT_6ParamsE)
        /*05e0*/ 	.short	0x0210
        /*05e2*/ 	.short	0x0470


	//----- nvinfo : EIATTR_SW_WAR
	.align		4
.L_45:
        /*05e4*/ 	.byte	0x04, 0x36
        /*05e6*/ 	.short	(.L_47 - .L_46)
.L_46:
        /*05e8*/ 	.word	0x00000008
.L_47:


//--------------------- .nv.callgraph             --------------------------
	.section	.nv.callgraph,"",@"SHT_CUDA_CALLGRAPH"
	.align	4
	.sectionentsize	8
	.align		4
        /*0000*/ 	.word	0x00000000
	.align		4
        /*0004*/ 	.word	0xffffffff
	.align		4
        /*0008*/ 	.word	index@(_ZN7cutlass13device_kernelINS_4gemm6kernel13GemmUniversalIN4cute5tupleIJiiiiEEENS1_10collective13CollectiveMmaINS1_34MainloopSm90TmaGmmaWarpSpecializedILi14ENS5_IJNS4_1CILi8EEENSA_ILi1EEESC_EEENS1_32KernelTmaWarpSpecializedPingpongEEENS5_IJNSA_ILi64EEESG_SG_EEENS_10bfloat16_tENS5_IJlSC_lEEESI_SJ_NS4_8TiledMMAINS4_8MMA_AtomIJNS4_4SM904GMMA27MMA_64x64x16_F32BF16BF16_SSILNSN_5MajorE0ELSP_0ELNSN_7ScaleInE1ELSQ_1EEEEEENS4_6LayoutINS5_IJSC_SC_SC_EEENS5_IJNSA_ILi0EEESV_SV_EEEEENS5_IJNS4_10UnderscoreESY_SY_EEEEENS4_13SM90_TMA_LOADENS4_14ComposedLayoutINS4_7SwizzleILi3ELi4ELi3EEENS4_18smem_ptr_flag_bitsILi16EEENST_INS5_IJSB_SG_EEENS5_IJSG_SC_EEEEEEEvNS4_8identityENS4_23SM90_TMA_LOAD_MULTICASTES1A_vS1B_EENS_8epilogue10collective6detail29Sm90TmaWarpSpecializedAdapterINS1F_15DefaultEpilogueISI_SJ_SJ_NS1E_6thread17LinearCombinationISI_Li1EffLNS1J_9ScaleType4KindE0ELNS_15FloatRoundStyleE2ESI_EENS1_15EpilogueDefaultEEEEEvvEEEEvNT_6ParamsE)
	.align		4
        /*000c*/ 	.word	index@(__assertfail)
	.align		4
        /*0010*/ 	.word	0x00000000
	.align		4
        /*0014*/ 	.word	0xfffffffe
	.align		4
        /*0018*/ 	.word	0x00000000
	.align		4
        /*001c*/ 	.word	0xfffffffd
	.align		4
        /*0020*/ 	.word	0x00000000
	.align		4
        /*0024*/ 	.word	0xfffffffc


//--------------------- .nv.constant4             --------------------------
	.section	.nv.constant4,"a",@progbits
	.align	8
	.align		8
.nv.constant4:
        /*0000*/ 	.dword	__assertfail
	.align		8
        /*0008*/ 	.dword	__unnamed_1
	.align		8
        /*0010*/ 	.dword	_ZN40_INTERNAL_f3481218_4_k_cu_8c92a1d5_173674cuda3std3__45__cpo5beginE
	.align		8
        /*0018*/ 	.dword	_ZN40_INTERNAL_f3481218_4_k_cu_8c92a1d5_173674cuda3std3__45__cpo3endE
	.align		8
        /*0020*/ 	.dword	_ZN40_INTERNAL_f3481218_4_k_cu_8c92a1d5_173674cuda3std3__45__cpo6cbeginE
	.align		8
        /*0028*/ 	.dword	_ZN40_INTERNAL_f3481218_4_k_cu_8c92a1d5_173674cuda3std3__45__cpo4cendE
	.align		8
        /*0030*/ 	.dword	_ZN40_INTERNAL_f3481218_4_k_cu_8c92a1d5_173674cuda3std3__442_GLOBAL__N__f3481218_4_k_cu_8c92a1d5_173676ignoreE
	.align		8
        /*0038*/ 	.dword	_ZN40_INTERNAL_f3481218_4_k_cu_8c92a1d5_173674cuda3std3__419piecewise_constructE
	.align		8
        /*0040*/ 	.dword	_ZN40_INTERNAL_f3481218_4_k_cu_8c92a1d5_173674cuda3std3__48in_placeE
	.align		8
        /*0048*/ 	.dword	_ZN40_INTERNAL_f3481218_4_k_cu_8c92a1d5_173674cuda3std6ranges3__45__cpo4swapE
	.align		8
        /*0050*/ 	.dword	_ZN40_INTERNAL_f3481218_4_k_cu_8c92a1d5_173674cuda3std6ranges3__45__cpo9iter_moveE
	.align		8
        /*0058*/ 	.dword	_ZN40_INTERNAL_f3481218_4_k_cu_8c92a1d5_173674cute7productE
	.align		8
        /*0060*/ 	.dword	_ZN40_INTERNAL_f3481218_4_k_cu_8c92a1d5_173674cute1_E
	.align		8
        /*0068*/ 	.dword	$str$22
	.align		8
        /*0070*/ 	.dword	$str$23


//--------------------- .text._ZN7cutlass13device_kernelINS_4gemm6kernel13GemmUniversalIN4cute5tupleIJiiiiEEENS1_10collective13CollectiveMmaINS1_34MainloopSm90TmaGmmaWarpSpecializedILi14ENS5_IJNS4_1CILi8EEENSA_ILi1EEESC_EEENS1_32KernelTmaWarpSpecializedPingpongEEENS5_IJNSA_ILi64EEESG_SG_EEENS_10bfloat16_tENS5_IJlSC_lEEESI_SJ_NS4_8TiledMMAINS4_8MMA_AtomIJNS4_4SM904GMMA27MMA_64x64x16_F32BF16BF16_SSILNSN_5MajorE0ELSP_0ELNSN_7ScaleInE1ELSQ_1EEEEEENS4_6LayoutINS5_IJSC_SC_SC_EEENS5_IJNSA_ILi0EEESV_SV_EEEEENS5_IJNS4_10UnderscoreESY_SY_EEEEENS4_13SM90_TMA_LOADENS4_14ComposedLayoutINS4_7SwizzleILi3ELi4ELi3EEENS4_18smem_ptr_flag_bitsILi16EEENST_INS5_IJSB_SG_EEENS5_IJSG_SC_EEEEEEEvNS4_8identityENS4_23SM90_TMA_LOAD_MULTICASTES1A_vS1B_EENS_8epilogue10collective6detail29Sm90TmaWarpSpecializedAdapterINS1F_15DefaultEpilogueISI_SJ_SJ_NS1E_6thread17LinearCombinationISI_Li1EffLNS1J_9ScaleType4KindE0ELNS_15FloatRoundStyleE2ESI_EENS1_15EpilogueDefaultEEEEEvvEEEEvNT_6ParamsE --------------------------
	.section	.text._ZN7cutlass13device_kernelINS_4gemm6kernel13GemmUniversalIN4cute5tupleIJiiiiEEENS1_10collective13CollectiveMmaINS1_34MainloopSm90TmaGmmaWarpSpecializedILi14ENS5_IJNS4_1CILi8EEENSA_ILi1EEESC_EEENS1_32KernelTmaWarpSpecializedPingpongEEENS5_IJNSA_ILi64EEESG_SG_EEENS_10bfloat16_tENS5_IJlSC_lEEESI_SJ_NS4_8TiledMMAINS4_8MMA_AtomIJNS4_4SM904GMMA27MMA_64x64x16_F32BF16BF16_SSILNSN_5MajorE0ELSP_0ELNSN_7ScaleInE1ELSQ_1EEEEEENS4_6LayoutINS5_IJSC_SC_SC_EEENS5_IJNSA_ILi0EEESV_SV_EEEEENS5_IJNS4_10UnderscoreESY_SY_EEEEENS4_13SM90_TMA_LOADENS4_14ComposedLayoutINS4_7SwizzleILi3ELi4ELi3EEENS4_18smem_ptr_flag_bitsILi16EEENST_INS5_IJSB_SG_EEENS5_IJSG_SC_EEEEEEEvNS4_8identityENS4_23SM90_TMA_LOAD_MULTICASTES1A_vS1B_EENS_8epilogue10collective6detail29Sm90TmaWarpSpecializedAdapterINS1F_15DefaultEpilogueISI_SJ_SJ_NS1E_6thread17LinearCombinationISI_Li1EffLNS1J_9ScaleType4KindE0ELNS_15FloatRoundStyleE2ESI_EENS1_15EpilogueDefaultEEEEEvvEEEEvNT_6ParamsE,"ax",@progbits
	.align	128
.text._ZN7cutlass13device_kernelINS_4gemm6kernel13GemmUniversalIN4cute5tupleIJiiiiEEENS1_10collective13CollectiveMmaINS1_34MainloopSm90TmaGmmaWarpSpecializedILi14ENS5_IJNS4_1CILi8EEENSA_ILi1EEESC_EEENS1_32KernelTmaWarpSpecializedPingpongEEENS5_IJNSA_ILi64EEESG_SG_EEENS_10bfloat16_tENS5_IJlSC_lEEESI_SJ_NS4_8TiledMMAINS4_8MMA_AtomIJNS4_4SM904GMMA27MMA_64x64x16_F32BF16BF16_SSILNSN_5MajorE0ELSP_0ELNSN_7ScaleInE1ELSQ_1EEEEEENS4_6LayoutINS5_IJSC_SC_SC_EEENS5_IJNSA_ILi0EEESV_SV_EEEEENS5_IJNS4_10UnderscoreESY_SY_EEEEENS4_13SM90_TMA_LOADENS4_14ComposedLayoutINS4_7SwizzleILi3ELi4ELi3EEENS4_18smem_ptr_flag_bitsILi16EEENST_INS5_IJSB_SG_EEENS5_IJSG_SC_EEEEEEEvNS4_8identityENS4_23SM90_TMA_LOAD_MULTICASTES1A_vS1B_EENS_8epilogue10collective6detail29Sm90TmaWarpSpecializedAdapterINS1F_15DefaultEpilogueISI_SJ_SJ_NS1E_6thread17LinearCombinationISI_Li1EffLNS1J_9ScaleType4KindE0ELNS_15FloatRoundStyleE2ESI_EENS1_15EpilogueDefaultEEEEEvvEEEEvNT_6ParamsE:
        .type           _ZN7cutlass13device_kernelINS_4gemm6kernel13GemmUniversalIN4cute5tupleIJiiiiEEENS1_10collective13CollectiveMmaINS1_34MainloopSm90TmaGmmaWarpSpecializedILi14ENS5_IJNS4_1CILi8EEENSA_ILi1EEESC_EEENS1_32KernelTmaWarpSpecializedPingpongEEENS5_IJNSA_ILi64EEESG_SG_EEENS_10bfloat16_tENS5_IJlSC_lEEESI_SJ_NS4_8TiledMMAINS4_8MMA_AtomIJNS4_4SM904GMMA27MMA_64x64x16_F32BF16BF16_SSILNSN_5MajorE0ELSP_0ELNSN_7ScaleInE1ELSQ_1EEEEEENS4_6LayoutINS5_IJSC_SC_SC_EEENS5_IJNSA_ILi0EEESV_SV_EEEEENS5_IJNS4_10UnderscoreESY_SY_EEEEENS4_13SM90_TMA_LOADENS4_14ComposedLayoutINS4_7SwizzleILi3ELi4ELi3EEENS4_18smem_ptr_flag_bitsILi16EEENST_INS5_IJSB_SG_EEENS5_IJSG_SC_EEEEEEEvNS4_8identityENS4_23SM90_TMA_LOAD_MULTICASTES1A_vS1B_EENS_8epilogue10collective6detail29Sm90TmaWarpSpecializedAdapterINS1F_15DefaultEpilogueISI_SJ_SJ_NS1E_6thread17LinearCombinationISI_Li1EffLNS1J_9ScaleType4KindE0ELNS_15FloatRoundStyleE2ESI_EENS1_15EpilogueDefaultEEEEEvvEEEEvNT_6ParamsE,@function
        .size           _ZN7cutlass13device_kernelINS_4gemm6kernel13GemmUniversalIN4cute5tupleIJiiiiEEENS1_10collective13CollectiveMmaINS1_34MainloopSm90TmaGmmaWarpSpecializedILi14ENS5_IJNS4_1CILi8EEENSA_ILi1EEESC_EEENS1_32KernelTmaWarpSpecializedPingpongEEENS5_IJNSA_ILi64EEESG_SG_EEENS_10bfloat16_tENS5_IJlSC_lEEESI_SJ_NS4_8TiledMMAINS4_8MMA_AtomIJNS4_4SM904GMMA27MMA_64x64x16_F32BF16BF16_SSILNSN_5MajorE0ELSP_0ELNSN_7ScaleInE1ELSQ_1EEEEEENS4_6LayoutINS5_IJSC_SC_SC_EEENS5_IJNSA_ILi0EEESV_SV_EEEEENS5_IJNS4_10UnderscoreESY_SY_EEEEENS4_13SM90_TMA_LOADENS4_14ComposedLayoutINS4_7SwizzleILi3ELi4ELi3EEENS4_18smem_ptr_flag_bitsILi16EEENST_INS5_IJSB_SG_EEENS5_IJSG_SC_EEEEEEEvNS4_8identityENS4_23SM90_TMA_LOAD_MULTICASTES1A_vS1B_EENS_8epilogue10collective6detail29Sm90TmaWarpSpecializedAdapterINS1F_15DefaultEpilogueISI_SJ_SJ_NS1E_6thread17LinearCombinationISI_Li1EffLNS1J_9ScaleType4KindE0ELNS_15FloatRoundStyleE2ESI_EENS1_15EpilogueDefaultEEEEEvvEEEEvNT_6ParamsE,(.L_x_160 - _ZN7cutlass13device_kernelINS_4gemm6kernel13GemmUniversalIN4cute5tupleIJiiiiEEENS1_10collective13CollectiveMmaINS1_34MainloopSm90TmaGmmaWarpSpecializedILi14ENS5_IJNS4_1CILi8EEENSA_ILi1EEESC_EEENS1_32KernelTmaWarpSpecializedPingpongEEENS5_IJNSA_ILi64EEESG_SG_EEENS_10bfloat16_tENS5_IJlSC_lEEESI_SJ_NS4_8TiledMMAINS4_8MMA_AtomIJNS4_4SM904GMMA27MMA_64x64x16_F32BF16BF16_SSILNSN_5MajorE0ELSP_0ELNSN_7ScaleInE1ELSQ_1EEEEEENS4_6LayoutINS5_IJSC_SC_SC_EEENS5_IJNSA_ILi0EEESV_SV_EEEEENS5_IJNS4_10UnderscoreESY_SY_EEEEENS4_13SM90_TMA_LOADENS4_14ComposedLayoutINS4_7SwizzleILi3ELi4ELi3EEENS4_18smem_ptr_flag_bitsILi16EEENST_INS5_IJSB_SG_EEENS5_IJSG_SC_EEEEEEEvNS4_8identityENS4_23SM90_TMA_LOAD_MULTICASTES1A_vS1B_EENS_8epilogue10collective6detail29Sm90TmaWarpSpecializedAdapterINS1F_15DefaultEpilogueISI_SJ_SJ_NS1E_6thread17LinearCombinationISI_Li1EffLNS1J_9ScaleType4KindE0ELNS_15FloatRoundStyleE2ESI_EENS1_15EpilogueDefaultEEEEEvvEEEEvNT_6ParamsE)
        .other          _ZN7cutlass13device_kernelINS_4gemm6kernel13GemmUniversalIN4cute5tupleIJiiiiEEENS1_10collective13CollectiveMmaINS1_34MainloopSm90TmaGmmaWarpSpecializedILi14ENS5_IJNS4_1CILi8EEENSA_ILi1EEESC_EEENS1_32KernelTmaWarpSpecializedPingpongEEENS5_IJNSA_ILi64EEESG_SG_EEENS_10bfloat16_tENS5_IJlSC_lEEESI_SJ_NS4_8TiledMMAINS4_8MMA_AtomIJNS4_4SM904GMMA27MMA_64x64x16_F32BF16BF16_SSILNSN_5MajorE0ELSP_0ELNSN_7ScaleInE1ELSQ_1EEEEEENS4_6LayoutINS5_IJSC_SC_SC_EEENS5_IJNSA_ILi0EEESV_SV_EEEEENS5_IJNS4_10UnderscoreESY_SY_EEEEENS4_13SM90_TMA_LOADENS4_14ComposedLayoutINS4_7SwizzleILi3ELi4ELi3EEENS4_18smem_ptr_flag_bitsILi16EEENST_INS5_IJSB_SG_EEENS5_IJSG_SC_EEEEEEEvNS4_8identityENS4_23SM90_TMA_LOAD_MULTICASTES1A_vS1B_EENS_8epilogue10collective6detail29Sm90TmaWarpSpecializedAdapterINS1F_15DefaultEpilogueISI_SJ_SJ_NS1E_6thread17LinearCombinationISI_Li1EffLNS1J_9ScaleType4KindE0ELNS_15FloatRoundStyleE2ESI_EENS1_15EpilogueDefaultEEEEEvvEEEEvNT_6ParamsE,@"STO_CUDA_ENTRY STV_DEFAULT"
_ZN7cutlass13device_kernelINS_4gemm6kernel13GemmUniversalIN4cute5tupleIJiiiiEEENS1_10collective13CollectiveMmaINS1_34MainloopSm90TmaGmmaWarpSpecializedILi14ENS5_IJNS4_1CILi8EEENSA_ILi1EEESC_EEENS1_32KernelTmaWarpSpecializedPingpongEEENS5_IJNSA_ILi64EEESG_SG_EEENS_10bfloat16_tENS5_IJlSC_lEEESI_SJ_NS4_8TiledMMAINS4_8MMA_AtomIJNS4_4SM904GMMA27MMA_64x64x16_F32BF16BF16_SSILNSN_5MajorE0ELSP_0ELNSN_7ScaleInE1ELSQ_1EEEEEENS4_6LayoutINS5_IJSC_SC_SC_EEENS5_IJNSA_ILi0EEESV_SV_EEEEENS5_IJNS4_10UnderscoreESY_SY_EEEEENS4_13SM90_TMA_LOADENS4_14ComposedLayoutINS4_7SwizzleILi3ELi4ELi3EEENS4_18smem_ptr_flag_bitsILi16EEENST_INS5_IJSB_SG_EEENS5_IJSG_SC_EEEEEEEvNS4_8identityENS4_23SM90_TMA_LOAD_MULTICASTES1A_vS1B_EENS_8epilogue10collective6detail29Sm90TmaWarpSpecializedAdapterINS1F_15DefaultEpilogueISI_SJ_SJ_NS1E_6thread17LinearCombinationISI_Li1EffLNS1J_9ScaleType4KindE0ELNS_15FloatRoundStyleE2ESI_EENS1_15EpilogueDefaultEEEEEvvEEEEvNT_6ParamsE:
[----:B------:R-:W0:Y:S02]  /*0000*/  LDC R1, c[0x0][0x28] ;  /* 0x00000a00ff017b82 */ /* 0x000e240000000800 */
[----:B0-----:R-:W-:Y:S01]  /*0010*/  VIADD R1, R1, 0xfffffff8 ;  /* 0xfffffff801017836 */ /* 0x001fe20000000000 */
[----:B------:R-:W0:Y:S01]  /*0020*/  S2R R4, SR_TID.X ;  /* 0x0000000000047919 */ /* 0x000e220000002100 */
[----:B------:R-:W-:Y:S01]  /*0030*/  ELECT P0, URZ, PT ;  /* 0x00000000003f782f */ /* 0x000fe20003800000 */
[----:B------:R-:W-:Y:S01]  /*0040*/  BSSY B0, `(.L_x_0) ;  /* 0x000000f000007945 */ /* 0x000fe20003800000 */
[--C-:B0-----:R-:W-:Y:S02]  /*0050*/  SHF.R.U32.HI R2, RZ, 0x5, R4.reuse ;  /* 0x00000005ff027819 */ /* 0x101fe40000011604 */
[----:B------:R-:W-:-:S03]  /*0060*/  SHF.R.U32.HI R7, RZ, 0x7, R4 ;  /* 0x00000007ff077819 */ /* 0x000fc60000011604 */
[----:B------:R-:W0:Y:S04]  /*0070*/  SHFL.IDX PT, R5, R2, RZ, 0x1f ;  /* 0x00001fff02057589 */ /* 0x000e2800000e0000 */
[----:B------:R1:W2:Y:S01]  /*0080*/  SHFL.IDX PT, R10, R7, RZ, 0x1f ;  /* 0x00001fff070a7589 */ /* 0x0002a200000e0000 */
[----:B0-----:R-:W-:-:S13]  /*0090*/  ISETP.NE.OR P0, PT, R5, RZ, !P0 ;  /* 0x000000ff0500720c */ /* 0x001fda0004705670 */
[----:B-12---:R-:W-:Y:S05]  /*00a0*/  @P0 BRA `(.L_x_1) ;  /* 0x0000000000200947 */ /* 0x006fea0003800000 */
[----:B------:R-:W-:Y:S02]  /*00b0*/  ULDC.64 UR4, c[0x0][0x198] ;  /* 0x0000660000047ab9 */ /* 0x000fe40000000a00 */
[----:B------:R-:W-:Y:S02]  /*00c0*/  UIADD3 UR6, UP0, UR4, 0xf0, URZ ;  /* 0x000000f004067890 */ /* 0x000fe4000ff1e03f */
[----:B------:R-:W-:Y:S02]  /*00d0*/  UIADD3 UR4, UP1, UR4, 0x1f0, URZ ;  /* 0x000001f004047890 */ /* 0x000fe4000ff3e03f */
[----:B------:R-:W-:Y:S02]  /*00e0*/  UIADD3.X UR7, URZ, UR5, URZ, UP0, !UPT ;  /* 0x000000053f077290 */ /* 0x000fe400087fe43f */
[----:B------:R-:W-:-:S07]  /*00f0*/  UIADD3.X UR5, URZ, UR5, URZ, UP1, !UPT ;  /* 0x000000053f057290 */ /* 0x000fce0008ffe43f */
[----:B------:R0:W-:Y:S02]  /*0100*/  UTMACCTL.PF [UR6] ;  /* 0x00000000060079b9 */ /* 0x0001e40008040000 */
[----:B------:R0:W-:Y:S02]  /*0110*/  UTMACCTL.PF [UR4] ;  /* 0x00000000040079b9 */ /* 0x0001e40008040000 */
[----:B0-----:R-:W-:Y:S01]  /*0120*/  NOP ;  /* 0x0000000000007918 */ /* 0x001fe20000000000 */
.L_x_1:
[----:B------:R-:W-:Y:S05]  /*0130*/  BSYNC B0 ;  /* 0x0000000000007941 */ /* 0x000fea0003800000 */
.L_x_0:
[----:B------:R-:W0:Y:S01]  /*0140*/  SHFL.IDX PT, R8, R2, RZ, 0x1f ;  /* 0x00001fff02087589 */ /* 0x000e2200000e0000 */
[----:B------:R-:W-:-:S04]  /*0150*/  SHF.R.S32.HI R3, RZ, 0x1f, R4 ;  /* 0x0000001fff037819 */ /* 0x000fc80000011404 */
[----:B------:R-:W-:-:S04]  /*0160*/  LEA.HI R3, R3, R4, RZ, 0x7 ;  /* 0x0000000403037211 */ /* 0x000fc800078f38ff */
[----:B------:R-:W-:-:S05]  /*0170*/  LOP3.LUT R3, R3, 0xffffff80, RZ, 0xc0, !PT ;  /* 0xffffff8003037812 */ /* 0x000fca00078ec0ff */
[----:B------:R-:W-:Y:S01]  /*0180*/  IMAD.IADD R3, R4, 0x1, -R3 ;  /* 0x0000000104037824 */ /* 0x000fe200078e0a03 */
[----:B0-----:R-:W-:-:S13]  /*0190*/  ISETP.NE.AND P0, PT, R8, RZ, PT ;  /* 0x000000ff0800720c */ /* 0x001fda0003f05270 */
[----:B------:R-:W-:Y:S05]  /*01a0*/  @P0 BRA `(.L_x_2) ;  /* 0x0000000000b40947 */ /* 0x000fea0003800000 */
[----:B------:R-:W-:Y:S01]  /*01b0*/  ELECT P0, URZ, PT ;  /* 0x00000000003f782f */ /* 0x000fe20003800000 */
[----:B------:R-:W-:-:S12]  /*01c0*/  BSSY B0, `(.L_x_2) ;  /* 0x000002b000007945 */ /* 0x000fd80003800000 */
[----:B------:R-:W-:Y:S05]  /*01d0*/  @!P0 BRA `(.L_x_3) ;  /* 0x0000000000a48947 */ /* 0x000fea0003800000 */
[----:B------:R-:W0:Y:S01]  /*01e0*/  S2UR UR8, SR_CgaCtaId ;  /* 0x00000000000879c3 */ /* 0x000e220000008800 */
[----:B------:R-:W-:Y:S01]  /*01f0*/  UMOV UR4, 0x400 ;  /* 0x0000040000047882 */ /* 0x000fe20000000000 */
[----:B------:R-:W-:Y:S01]  /*0200*/  UMOV UR5, 0x1 ;  /* 0x0000000100057882 */ /* 0x000fe20000000000 */
[----:B------:R-:W-:Y:S02]  /*0210*/  UMOV UR6, 0x8 ;  /* 0x0000000800067882 */ /* 0x000fe40000000000 */
[----:B------:R-:W-:-:S04]  /*0220*/  UIADD3 UR6, -UR6, 0x100000, URZ ;  /* 0x0010000006067890 */ /* 0x000fc8000fffe13f */
[----:B------:R-:W-:Y:S02]  /*0230*/  USHF.L.U32 UR7, UR6, 0xb, URZ ;  /* 0x0000000b06077899 */ /* 0x000fe4000800063f */
[----:B------:R-:W-:Y:S02]  /*0240*/  USHF.L.U32 UR6, UR6, 0x1, URZ ;  /* 0x0000000106067899 */ /* 0x000fe4000800063f */
[----:B0-----:R-:W-:Y:S02]  /*0250*/  ULEA UR8, UR8, UR4, 0x18 ;  /* 0x0000000408087291 */ /* 0x001fe4000f8ec03f */
[----:B------:R-:W-:-:S04]  /*0260*/  UIADD3 UR4, -UR5, 0x100000, URZ ;  /* 0x0010000005047890 */ /* 0x000fc8000fffe13f */
[----:B------:R-:W-:Y:S02]  /*0270*/  USHF.L.U32 UR5, UR4, 0xb, URZ ;  /* 0x0000000b04057899 */ /* 0x000fe4000800063f */
[----:B------:R-:W-:Y:S01]  /*0280*/  USHF.L.U32 UR4, UR4, 0x1, URZ ;  /* 0x0000000104047899 */ /* 0x000fe2000800063f */
[----:B------:R-:W0:Y:S11]  /*0290*/  FENCE.VIEW.ASYNC.S ;  /* 0x00000000000073c6 */ /* 0x000e360000000000 */
[----:B0-----:R0:W1:Y:S01]  /*02a0*/  SYNCS.EXCH.64 URZ, [UR8], UR4 ;  /* 0x00000004083f75b2 */ /* 0x0010620008000100 */
[----:B------:R0:W2:Y:S01]  /*02b0*/  SYNCS.EXCH.64 URZ, [UR8+0x70], UR6 ;  /* 0x00007006083f75b2 */ /* 0x0000a20008000100 */
[----:B------:R0:W3:Y:S01]  /*02c0*/  SYNCS.EXCH.64 URZ, [UR8+0x8], UR4 ;  /* 0x00000804083f75b2 */ /* 0x0000e20008000100 */
[----:B------:R0:W4:Y:S01]  /*02d0*/  SYNCS.EXCH.64 URZ, [UR8+0x78], UR6 ;  /* 0x00007806083f75b2 */ /* 0x0001220008000100 */
[----:B------:R0:W0:Y:S01]  /*02e0*/  SYNCS.EXCH.64 URZ, [UR8+0x10], UR4 ;  /* 0x00001004083f75b2 */ /* 0x0000220008000100 */
        /* <DEDUP_REMOVED lines=23> */
[----:B-1234-:R-:W-:Y:S01]  /*0460*/  NOP ;  /* 0x0000000000007918 */ /* 0x01efe20000000000 */
.L_x_3:
[----:B0-----:R-:W-:Y:S05]  /*0470*/  BSYNC B0 ;  /* 0x0000000000007941 */ /* 0x001fea0003800000 */
.L_x_2:
[----:B------:R-:W0:Y:S01]  /*0480*/  S2UR UR12, SR_CTAID.X ;  /* 0x00000000000c79c3 */ /* 0x000e220000002500 */
[----:B------:R-:W1:Y:S01]  /*0490*/  SHFL.IDX PT, R15, R2, RZ, 0x1f ;  /* 0x00001fff020f7589 */ /* 0x000e6200000e0000 */
[----:B------:R-:W-:Y:S02]  /*04a0*/  SHF.R.S32.HI R0, RZ, 0x1f, R3 ;  /* 0x0000001fff007819 */ /* 0x000fe40000011403 */
[----:B------:R-:W-:Y:S02]  /*04b0*/  ELECT P0, URZ, PT ;  /* 0x00000000003f782f */ /* 0x000fe40003800000 */
[----:B------:R-:W-:Y:S01]  /*04c0*/  SHF.R.S32.HI R11, RZ, 0x1f, R8 ;  /* 0x0000001fff0b7819 */ /* 0x000fe20000011408 */
[----:B------:R0:W2:Y:S01]  /*04d0*/  SHFL.IDX PT, R13, R2, RZ, 0x1f ;  /* 0x00001fff020d7589 */ /* 0x0000a200000e0000 */
[----:B------:R-:W-:Y:S02]  /*04e0*/  LEA.HI R6, R0, R3, RZ, 0x3 ;  /* 0x0000000300067211 */ /* 0x000fe400078f18ff */
[----:B------:R-:W-:-:S02]  /*04f0*/  ELECT P1, URZ, PT ;  /* 0x00000000003f782f */ /* 0x000fc40003820000 */
[----:B------:R-:W-:Y:S01]  /*0500*/  LEA.HI R11, R11, R8, RZ, 0x2 ;  /* 0x000000080b0b7211 */ /* 0x000fe200078f10ff */
[----:B------:R-:W-:Y:S01]  /*0510*/  ULDC UR4, c[0x0][0x150] ;  /* 0x0000540000047ab9 */ /* 0x000fe20000000800 */
[--C-:B------:R-:W-:Y:S01]  /*0520*/  SHF.R.S32.HI R9, RZ, 0x3, R6.reuse ;  /* 0x00000003ff097819 */ /* 0x100fe20000011406 */
[----:B------:R-:W3:Y:S01]  /*0530*/  LDC R14, c[0x0][0x140] ;  /* 0x00005000ff0e7b82 */ /* 0x000ee20000000800 */
[----:B------:R-:W-:Y:S01]  /*0540*/  SHF.R.S32.HI R12, RZ, 0x1f, R6 ;  /* 0x0000001fff0c7819 */ /* 0x000fe20000011406 */
[----:B------:R-:W-:Y:S01]  /*0550*/  UMOV UR11, 0x80 ;  /* 0x00000080000b7882 */ /* 0x000fe20000000000 */
[----:B------:R-:W4:Y:S01]  /*0560*/  S2R R6, SR_CTAID.Y ;  /* 0x0000000000067919 */ /* 0x000f220000002600 */
[----:B------:R-:W-:Y:S01]  /*0570*/  LOP3.LUT R11, R11, 0x3ffffffc, RZ, 0xc0, !PT ;  /* 0x3ffffffc0b0b7812 */ /* 0x000fe200078ec0ff */
[----:B------:R-:W-:Y:S01]  /*0580*/  NOP ;  /* 0x0000000000007918 */ /* 0x000fe20000000000 */
[----:B------:R-:W-:Y:S01]  /*0590*/  LEA.HI R12, R12, R9, RZ, 0x2 ;  /* 0x000000090c0c7211 */ /* 0x000fe200078f10ff */
[----:B------:R-:W-:Y:S01]  /*05a0*/  NOP ;  /* 0x0000000000007918 */ /* 0x000fe20000000000 */
[----:B------:R-:W5:Y:S01]  /*05b0*/  LDC R21, c[0x0][0x148] ;  /* 0x00005200ff157b82 */ /* 0x000f620000000800 */
[----:B------:R-:W-:Y:S01]  /*05c0*/  IMAD.IADD R11, R8, 0x1, -R11 ;  /* 0x00000001080b7824 */ /* 0x000fe200078e0a0b */
[----:B------:R-:W-:Y:S01]  /*05d0*/  LOP3.LUT R12, R12, 0xfffffffc, RZ, 0xc0, !PT ;  /* 0xfffffffc0c0c7812 */ /* 0x000fe200078ec0ff */
[C---:B------:R-:W-:Y:S01]  /*05e0*/  VIADD R35, R10.reuse, 0xffffffff ;  /* 0xffffffff0a237836 */ /* 0x040fe20000000000 */
[----:B------:R-:W-:Y:S01]  /*05f0*/  ISETP.NE.AND P4, PT, R10, RZ, PT ;  /* 0x000000ff0a00720c */ /* 0x000fe20003f85270 */
[----:B------:R-:W-:Y:S01]  /*0600*/  IMAD.MOV.U32 R57, RZ, RZ, 0x1 ;  /* 0x00000001ff397424 */ /* 0x000fe200078e00ff */
[----:B0-----:R-:W-:Y:S01]  /*0610*/  I2FP.F32.U32 R2, UR12 ;  /* 0x0000000c00027c45 */ /* 0x001fe20008201000 */
[----:B------:R-:W-:Y:S01]  /*0620*/  IMAD.IADD R12, R9, 0x1, -R12 ;  /* 0x00000001090c7824 */ /* 0x000fe200078e0a0c */
[----:B-1----:R-:W-:-:S02]  /*0630*/  ISETP.NE.OR P0, PT, R15, RZ, !P0 ;  /* 0x000000ff0f00720c */ /* 0x002fc40004705670 */
[----:B--2---:R-:W-:Y:S01]  /*0640*/  ISETP.NE.OR P1, PT, R13, RZ, !P1 ;  /* 0x000000ff0d00720c */ /* 0x004fe20004f25670 */
[----:B------:R-:W-:Y:S01]  /*0650*/  FMUL R8, R2, UR4 ;  /* 0x0000000402087c20 */ /* 0x000fe20008400000 */
[----:B------:R-:W-:Y:S01]  /*0660*/  IMAD R11, R11, 0x4, R12 ;  /* 0x000000040b0b7824 */ /* 0x000fe200078e020c */
[----:B------:R-:W-:Y:S01]  /*0670*/  ULDC UR4, c[0x0][0x154] ;  /* 0x0000550000047ab9 */ /* 0x000fe20000000800 */
[----:B------:R-:W0:Y:S01]  /*0680*/  LDC R12, c[0x0][0x144] ;  /* 0x00005100ff0c7b82 */ /* 0x000e220000000800 */
[----:B------:R-:W-:Y:S01]  /*0690*/  SHF.R.S32.HI R2, RZ, 0x1f, R5 ;  /* 0x0000001fff027819 */ /* 0x000fe20000011405 */
[C---:B------:R-:W-:Y:S01]  /*06a0*/  IMAD.SHL.U32 R56, R11.reuse, 0x4, RZ ;  /* 0x000000040b387824 */ /* 0x040fe200078e00ff */
[----:B------:R-:W1:Y:S01]  /*06b0*/  F2I.U32.TRUNC.NTZ R8, R8 ;  /* 0x0000000800087305 */ /* 0x000e62000020f000 */
[----:B---3--:R-:W-:Y:S02]  /*06c0*/  ISETP.EQ.U32.AND P2, PT, R14, 0x1, PT ;  /* 0x000000010e00780c */ /* 0x008fe40003f42070 */
[----:B------:R-:W-:Y:S01]  /*06d0*/  LEA.HI R2, R2, R5, RZ, 0x2 ;  /* 0x0000000502027211 */ /* 0x000fe200078f10ff */
[----:B------:R-:W-:Y:S01]  /*06e0*/  VOTEU.ALL UP0, P0 ;  /* 0x00000000003f7886 */ /* 0x000fe20000000000 */
[----:B------:R-:W-:Y:S01]  /*06f0*/  LOP3.LUT R56, R11, 0xc, R56, 0x78, !PT ;  /* 0x0000000c0b387812 */ /* 0x000fe200078e7838 */
[----:B------:R-:W-:Y:S01]  /*0700*/  VOTEU.ALL UP1, P1 ;  /* 0x00000000003f7886 */ /* 0x000fe20000820000 */
[----:B------:R-:W-:Y:S01]  /*0710*/  LOP3.LUT R2, R2, 0xfffffffc, RZ, 0xc0, !PT ;  /* 0xfffffffc02027812 */ /* 0x000fe200078ec0ff */
[----:B------:R-:W-:Y:S01]  /*0720*/  VOTEU.ALL UP2, P1 ;  /* 0x00000000003f7886 */ /* 0x000fe20000840000 */
[----:B------:R-:W2:Y:S01]  /*0730*/  @!UP0 S2UR UR7, SR_CgaCtaId ;  /* 0x00000000000789c3 */ /* 0x000ea20000008800 */
[----:B------:R-:W-:Y:S01]  /*0740*/  SHF.R.S32.HI R9, RZ, 0x1f, R56 ;  /* 0x0000001fff097819 */ /* 0x000fe20000011438 */
[----:B------:R-:W-:Y:S01]  /*0750*/  @!UP0 UMOV UR6, 0x400 ;  /* 0x0000040000068882 */ /* 0x000fe20000000000 */
[----:B----4-:R-:W-:Y:S01]  /*0760*/  I2FP.F32.U32 R11, R6 ;  /* 0x00000006000b7245 */ /* 0x010fe20000201000 */
[----:B------:R-:W-:Y:S01]  /*0770*/  IMAD.IADD R5, R5, 0x1, -R2 ;  /* 0x0000000105057824 */ /* 0x000fe200078e0a02 */
[----:B------:R-:W-:Y:S01]  /*0780*/  LEA.HI R9, R9, R56, RZ, 0x3 ;  /* 0x0000003809097211 */ /* 0x000fe200078f18ff */
[----:B-1----:R-:W-:Y:S01]  /*0790*/  IMAD.MOV R13, RZ, RZ, -R8 ;  /* 0x000000ffff0d7224 */ /* 0x002fe200078e0a08 */
[----:B------:R-:W-:Y:S01]  /*07a0*/  @!UP1 UMOV UR9, 0x400 ;  /* 0x0000040000099882 */ /* 0x000fe20000000000 */
[----:B------:R-:W1:Y:S01]  /*07b0*/  @!UP1 S2UR UR10, SR_CgaCtaId ;  /* 0x00000000000a99c3 */ /* 0x000e620000008800 */
[----:B------:R-:W-:Y:S01]  /*07c0*/  FMUL R8, R11, UR4 ;  /* 0x000000040b087c20 */ /* 0x000fe20008400000 */
[----:B------:R-:W-:Y:S01]  /*07d0*/  LOP3.LUT R11, R9, 0xfffffff8, RZ, 0xc0, !PT ;  /* 0xfffffff8090b7812 */ /* 0x000fe200078ec0ff */
[----:B------:R-:W-:Y:S01]  /*07e0*/  UMOV UR4, 0x20 ;  /* 0x0000002000047882 */ /* 0x000fe20000000000 */
[----:B0-----:R-:W-:Y:S01]  /*07f0*/  IMAD R20, R12, R13, UR12 ;  /* 0x0000000c0c147e24 */ /* 0x001fe2000f8e020d */
[----:B------:R-:W-:-:S04]  /*0800*/  @!UP0 UIADD3 UR4, -UR4, 0x100000, URZ ;  /* 0x0010000004048890 */ /* 0x000fc8000fffe13f */
[----:B------:R-:W-:Y:S02]  /*0810*/  @!UP0 USHF.L.U32 UR5, UR4, 0xb, URZ ;  /* 0x0000000b04058899 */ /* 0x000fe4000800063f */
[----:B------:R-:W-:Y:S01]  /*0820*/  @!UP0 USHF.L.U32 UR4, UR4, 0x1, URZ ;  /* 0x0000000104048899 */ /* 0x000fe2000800063f */
[----:B------:R-:W-:Y:S01]  /*0830*/  ISETP.GE.U32.AND P6, PT, R35, 0x2, PT ;  /* 0x000000022300780c */ /* 0x000fe20003fc6070 */
[----:B------:R-:W0:Y:S01]  /*0840*/  F2I.U32.TRUNC.NTZ R8, R8 ;  /* 0x0000000800087305 */ /* 0x000e22000020f000 */
[----:B------:R-:W-:Y:S01]  /*0850*/  IMAD.IADD R11, R56, 0x1, -R11 ;  /* 0x00000001380b7824 */ /* 0x000fe200078e0a0b */
[----:B------:R-:W-:Y:S01]  /*0860*/  VOTEU.ALL UP3, P1 ;  /* 0x00000000003f7886 */ /* 0x000fe20000860000 */
[----:B------:R-:W-:Y:S01]  /*0870*/  VOTEU.ALL UP4, P1 ;  /* 0x00000000003f7886 */ /* 0x000fe20000880000 */
[----:B------:R-:W-:Y:S01]  /*0880*/  VOTEU.ALL UP5, P1 ;  /* 0x00000000003f7886 */ /* 0x000fe200008a0000 */
[----:B------:R-:W-:Y:S01]  /*0890*/  ISETP.NE.AND P1, PT, R5, 0x3, PT ;  /* 0x000000030500780c */ /* 0x000fe20003f25270 */
[----:B------:R3:W4:Y:S01]  /*08a0*/  SHFL.IDX PT, R14, R7, RZ, 0x1f ;  /* 0x00001fff070e7589 */ /* 0x00072200000e0000 */
[----:B------:R-:W-:Y:S01]  /*08b0*/  ISETP.NE.AND P3, PT, R11, R20, PT ;  /* 0x000000140b00720c */ /* 0x000fe20003f65270 */
[----:B--2---:R-:W-:Y:S01]  /*08c0*/  @!UP0 ULEA UR8, UR7, UR6, 0x18 ;  /* 0x0000000607088291 */ /* 0x004fe2000f8ec03f */
[----:B------:R-:W-:Y:S01]  /*08d0*/  ISETP.EQ.OR P1, PT, R5, RZ, !P1 ;  /* 0x000000ff0500720c */ /* 0x000fe20004f22670 */
[----:B------:R-:W-:-:S04]  /*08e0*/  @!UP1 UIADD3 UR6, -UR11, 0x100000, URZ ;  /* 0x001000000b069890 */ /* 0x000fc8000fffe13f */
[----:B------:R-:W-:Y:S02]  /*08f0*/  @!UP1 USHF.L.U32 UR7, UR6, 0xb, URZ ;  /* 0x0000000b06079899 */ /* 0x000fe4000800063f */
[----:B------:R-:W-:Y:S01]  /*0900*/  @!UP1 USHF.L.U32 UR6, UR6, 0x1, URZ ;  /* 0x0000000106069899 */ /* 0x000fe2000800063f */
[----:B------:R-:W-:Y:S01]  /*0910*/  VOTEU.ALL UP0, P0 ;  /* 0x00000000003f7886 */ /* 0x000fe20000000000 */
[----:B------:R-:W-:Y:S01]  /*0920*/  ISETP.EQ.AND P1, PT, R10, RZ, P1 ;  /* 0x000000ff0a00720c */ /* 0x000fe20000f22270 */
[----:B0-----:R-:W-:Y:S01]  /*0930*/  IMAD.MOV R24, RZ, RZ, -R8 ;  /* 0x000000ffff187224 */ /* 0x001fe200078e0a08 */
[----:B-1----:R-:W-:Y:S02]  /*0940*/  @!UP1 ULEA UR9, UR10, UR9, 0x18 ;  /* 0x000000090a099291 */ /* 0x002fe4000f8ec03f */
[----:B------:R-:W-:Y:S01]  /*0950*/  SEL R16, RZ, 0x1, !P1 ;  /* 0x00000001ff107807 */ /* 0x000fe20004800000 */
[----:B------:R-:W-:Y:S01]  /*0960*/  VOTEU.ALL UP1, P0 ;  /* 0x00000000003f7886 */ /* 0x000fe20000020000 */
[----:B-----5:R-:W-:Y:S01]  /*0970*/  IMAD R2, R21, R24, R6 ;  /* 0x0000001815027224 */ /* 0x020fe200078e0206 */
[----:B------:R-:W-:Y:S01]  /*0980*/  @P3 SHF.R.S32.HI R9, RZ, 0x3, R9 ;  /* 0x00000003ff093819 */ /* 0x000fe20000011409 */
[----:B------:R-:W0:Y:S02]  /*0990*/  FENCE.VIEW.ASYNC.S ;  /* 0x00000000000073c6 */ /* 0x000e240000000000 */
[----:B0-----:R3:W0:Y:S01]  /*09a0*/  @!UP0 SYNCS.EXCH.64 URZ, [UR8+0x110], UR4 ;  /* 0x00011004083f85b2 */ /* 0x0016220008000100 */
[----:B------:R-:W-:-:S02]  /*09b0*/  LOP3.LUT P0, RZ, R3, 0x7, RZ, 0xc0, !PT ;  /* 0x0000000703ff7812 */ /* 0x000fc4000780c0ff */
[----:B------:R-:W-:Y:S02]  /*09c0*/  @P3 ISETP.NE.AND P5, PT, R9, R2, PT ;  /* 0x000000020900320c */ /* 0x000fe40003fa5270 */
[----:B------:R-:W-:Y:S02]  /*09d0*/  ISETP.LT.U32.AND P0, PT, R56, 0x8, !P0 ;  /* 0x000000083800780c */ /* 0x000fe40004701070 */
[----:B------:R-:W-:Y:S02]  /*09e0*/  @P3 SEL R57, RZ, 0x1, P5 ;  /* 0x00000001ff393807 */ /* 0x000fe40002800000 */
[----:B------:R-:W-:Y:S02]  /*09f0*/  SEL R2, RZ, 0x1, !P0 ;  /* 0x00000001ff027807 */ /* 0x000fe40004000000 */
[----:B------:R-:W-:Y:S02]  /*0a00*/  SEL R16, R16, 0x2, P6 ;  /* 0x0000000210107807 */ /* 0x000fe40003000000 */
[----:B------:R-:W-:Y:S01]  /*0a10*/  LOP3.LUT R57, R57, R2, RZ, 0xc0, !PT ;  /* 0x0000000239397212 */ /* 0x000fe200078ec0ff */
[----:B------:R3:W1:Y:S01]  /*0a20*/  @!UP1 SYNCS.EXCH.64 URZ, [UR8+0x118], UR4 ;  /* 0x00011804083f95b2 */ /* 0x0006620008000100 */
[----:B------:R-:W-:Y:S01]  /*0a30*/  NOP ;  /* 0x0000000000007918 */ /* 0x000fe20000000000 */
[----:B------:R3:W2:Y:S01]  /*0a40*/  @!UP2 SYNCS.EXCH.64 URZ, [UR9+0xf0], UR6 ;  /* 0x0000f006093fa5b2 */ /* 0x0006a20008000100 */
[----:B------:R3:W0:Y:S01]  /*0a50*/  @!UP3 SYNCS.EXCH.64 URZ, [UR9+0xf8], UR6 ;  /* 0x0000f806093fb5b2 */ /* 0x0006220008000100 */
[----:B------:R3:W0:Y:S01]  /*0a60*/  @!UP4 SYNCS.EXCH.64 URZ, [UR9+0x100], UR6 ;  /* 0x00010006093fc5b2 */ /* 0x0006220008000100 */
[----:B------:R3:W0:Y:S01]  /*0a70*/  @!UP5 SYNCS.EXCH.64 URZ, [UR9+0x108], UR6 ;  /* 0x00010806093fd5b2 */ /* 0x0006220008000100 */
[----:B------:R-:W-:Y:S01]  /*0a80*/  NOP ;  /* 0x0000000000007918 */ /* 0x000fe20000000000 */
[----:B---34-:R-:W-:Y:S05]  /*0a90*/  @!P2 BRA `(.L_x_4) ;  /* 0x000000000008a947 */ /* 0x018fea0003800000 */
[----:B012---:R-:W-:Y:S01]  /*0aa0*/  UCGABAR_ARV ;  /* 0x00000000000079c7 */ /* 0x007fe20008000000 */
[----:B------:R-:W-:Y:S05]  /*0ab0*/  BRA `(.L_x_5) ;  /* 0x0000000000047947 */ /* 0x000fea0003800000 */
.L_x_4:
[----:B012---:R-:W-:Y:S01]  /*0ac0*/  NOP ;  /* 0x0000000000007918 */ /* 0x007fe20000000000 */
.L_x_5:
[----:B------:R-:W-:Y:S01]  /*0ad0*/  ULDC.64 UR4, c[0x0][0x598] ;  /* 0x0001660000047ab9 */ /* 0x000fe20000000a00 */
[----:B------:R-:W-:Y:S01]  /*0ae0*/  ULDC.64 UR36, c[0x0][0x208] ;  /* 0x0000820000247ab9 */ /* 0x000fe20000000a00 */
[----:B------:R-:W-:-:S04]  /*0af0*/  ISETP.NE.U32.AND P0, PT, RZ, UR4, PT ;  /* 0x00000004ff007c0c */ /* 0x000fc8000bf05070 */
[----:B------:R-:W-:-:S13]  /*0b00*/  ISETP.NE.AND.EX P0, PT, RZ, UR5, PT, P0 ;  /* 0x00000005ff007c0c */ /* 0x000fda000bf05300 */
[----:B------:R-:W-:Y:S05]  /*0b10*/  @!P0 BRA `(.L_x_6) ;  /* 0x00000000001c8947 */ /* 0x000fea0003800000 */
[----:B------:R-:W0:Y:S02]  /*0b20*/  LDC.64 R8, c[0x0][0x598] ;  /* 0x00016600ff087b82 */ /* 0x000e240000000a00 */
[----:B0-----:R-:W2:Y:S02]  /*0b30*/  LDG.E.64 R8, desc[UR36][R8.64] ;  /* 0x0000002408087981 */ /* 0x001ea4000c1e1b00 */
[----:B--2---:R-:W-:-:S04]  /*0b40*/  ISETP.NE.U32.AND P0, PT, R8, RZ, PT ;  /* 0x000000ff0800720c */ /* 0x004fc80003f05070 */
[----:B------:R-:W-:-:S13]  /*0b50*/  ISETP.NE.AND.EX P0, PT, R9, RZ, PT, P0 ;  /* 0x000000ff0900720c */ /* 0x000fda0003f05300 */
[----:B------:R-:W-:Y:S05]  /*0b60*/  @!P0 BRA `(.L_x_6) ;  /* 0x0000000000088947 */ /* 0x000fea0003800000 */
[----:B------:R0:W5:Y:S01]  /*0b70*/  LD.E R58, desc[UR36][R8.64] ;  /* 0x00000024083a7980 */ /* 0x000162000c101900 */
[----:B------:R-:W-:Y:S05]  /*0b80*/  BRA `(.L_x_7) ;  /* 0x0000000000247947 */ /* 0x000fea0003800000 */
.L_x_6:
[----:B------:R-:W-:Y:S02]  /*0b90*/  ULDC.64 UR4, c[0x0][0x588] ;  /* 0x0001620000047ab9 */ /* 0x000fe40000000a00 */
[----:B------:R-:W-:-:S04]  /*0ba0*/  ISETP.NE.U32.AND P0, PT, RZ, UR4, PT ;  /* 0x00000004ff007c0c */ /* 0x000fc8000bf05070 */
[----:B------:R-:W-:-:S13]  /*0bb0*/  ISETP.NE.AND.EX P0, PT, RZ, UR5, PT, P0 ;  /* 0x00000005ff007c0c */ /* 0x000fda000bf05300 */
[----:B------:R-:W-:Y:S05]  /*0bc0*/  @!P0 BRA `(.L_x_8) ;  /* 0x00000000000c8947 */ /* 0x000fea0003800000 */
[----:B------:R-:W0:Y:S02]  /*0bd0*/  LDC.64 R58, c[0x0][0x588] ;  /* 0x00016200ff3a7b82 */ /* 0x000e240000000a00 */
[----:B0-----:R1:W5:Y:S01]  /*0be0*/  LDG.E R58, desc[UR36][R58.64] ;  /* 0x000000243a3a7981 */ /* 0x001362000c1e1900 */
[----:B------:R-:W-:Y:S05]  /*0bf0*/  BRA `(.L_x_7) ;  /* 0x0000000000087947 */ /* 0x000fea0003800000 */
.L_x_8:
[----:B------:R-:W-:Y:S02]  /*0c00*/  ULDC UR4, c[0x0][0x580] ;  /* 0x0001600000047ab9 */ /* 0x000fe40000000800 */
[----:B------:R-:W-:-:S07]  /*0c10*/  IMAD.U32 R58, RZ, RZ, UR4 ;  /* 0x00000004ff3a7e24 */ /* 0x000fce000f8e00ff */
.L_x_7:
[----:B------:R-:W-:Y:S02]  /*0c20*/  ULDC.64 UR4, c[0x0][0x5a0] ;  /* 0x0001680000047ab9 */ /* 0x000fe40000000a00 */
[----:B------:R-:W-:-:S04]  /*0c30*/  ISETP.NE.U32.AND P0, PT, RZ, UR4, PT ;  /* 0x00000004ff007c0c */ /* 0x000fc8000bf05070 */
[----:B------:R-:W-:-:S13]  /*0c40*/  ISETP.NE.AND.EX P0, PT, RZ, UR5, PT, P0 ;  /* 0x00000005ff007c0c */ /* 0x000fda000bf05300 */
[----:B------:R-:W-:Y:S05]  /*0c50*/  @!P0 BRA `(.L_x_9) ;  /* 0x00000000001c8947 */ /* 0x000fea0003800000 */
[----:B0-----:R-:W0:Y:S02]  /*0c60*/  LDC.64 R8, c[0x0][0x5a0] ;  /* 0x00016800ff087b82 */ /* 0x001e240000000a00 */
[----:B0-----:R-:W2:Y:S02]  /*0c70*/  LDG.E.64 R8, desc[UR36][R8.64] ;  /* 0x0000002408087981 */ /* 0x001ea4000c1e1b00 */
[----:B--2---:R-:W-:-:S04]  /*0c80*/  ISETP.NE.U32.AND P0, PT, R8, RZ, PT ;  /* 0x000000ff0800720c */ /* 0x004fc80003f05070 */
[----:B------:R-:W-:-:S13]  /*0c90*/  ISETP.NE.AND.EX P0, PT, R9, RZ, PT, P0 ;  /* 0x000000ff0900720c */ /* 0x000fda0003f05300 */
[----:B------:R-:W-:Y:S05]  /*0ca0*/  @!P0 BRA `(.L_x_9) ;  /* 0x0000000000088947 */ /* 0x000fea0003800000 */
[----:B-1----:R0:W5:Y:S01]  /*0cb0*/  LD.E R59, desc[UR36][R8.64] ;  /* 0x00000024083b7980 */ /* 0x002162000c101900 */
[----:B------:R-:W-:Y:S05]  /*0cc0*/  BRA `(.L_x_10) ;  /* 0x0000000000247947 */ /* 0x000fea0003800000 */
.L_x_9:
[----:B------:R-:W-:Y:S02]  /*0cd0*/  ULDC.64 UR4, c[0x0][0x590] ;  /* 0x0001640000047ab9 */ /* 0x000fe40000000a00 */
[----:B------:R-:W-:-:S04]  /*0ce0*/  ISETP.NE.U32.AND P0, PT, RZ, UR4, PT ;  /* 0x00000004ff007c0c */ /* 0x000fc8000bf05070 */
[----:B------:R-:W-:-:S13]  /*0cf0*/  ISETP.NE.AND.EX P0, PT, RZ, UR5, PT, P0 ;  /* 0x00000005ff007c0c */ /* 0x000fda000bf05300 */
[----:B------:R-:W-:Y:S05]  /*0d00*/  @!P0 BRA `(.L_x_11) ;  /* 0x00000000000c8947 */ /* 0x000fea0003800000 */
[----:B0-----:R-:W1:Y:S02]  /*0d10*/  LDC.64 R8, c[0x0][0x590] ;  /* 0x00016400ff087b82 */ /* 0x001e640000000a00 */
[----:B-1----:R1:W5:Y:S01]  /*0d20*/  LDG.E R59, desc[UR36][R8.64] ;  /* 0x00000024083b7981 */ /* 0x002362000c1e1900 */
[----:B------:R-:W-:Y:S05]  /*0d30*/  BRA `(.L_x_10) ;  /* 0x0000000000087947 */ /* 0x000fea0003800000 */
.L_x_11:
[----:B------:R-:W-:Y:S02]  /*0d40*/  ULDC UR4, c[0x0][0x584] ;  /* 0x0001610000047ab9 */ /* 0x000fe40000000800 */
[----:B-1----:R-:W-:-:S07]  /*0d50*/  IMAD.U32 R59, RZ, RZ, UR4 ;  /* 0x00000004ff3b7e24 */ /* 0x002fce000f8e00ff */
.L_x_10:
[----:B------:R-:W2:Y:S01]  /*0d60*/  LDC R2, c[0x0][0x65c] ;  /* 0x00019700ff027b82 */ /* 0x000ea20000000800 */
[----:B------:R-:W-:Y:S01]  /*0d70*/  ULDC UR6, c[0x0][0x28c] ;  /* 0x0000a30000067ab9 */ /* 0x000fe20000000800 */
[----:B------:R-:W-:Y:S01]  /*0d80*/  ISETP.NE.AND P0, PT, R10, 0x2, PT ;  /* 0x000000020a00780c */ /* 0x000fe20003f05270 */
[----:B------:R-:W-:Y:S01]  /*0d90*/  UIADD3 UR6, UR6, 0x3f, URZ ;  /* 0x0000003f06067890 */ /* 0x000fe2000fffe03f */
[----:B01----:R-:W-:Y:S01]  /*0da0*/  IMAD.U32 R8, RZ, RZ, UR12 ;  /* 0x0000000cff087e24 */ /* 0x003fe2000f8e00ff */
[----:B------:R-:W-:Y:S01]  /*0db0*/  UMOV UR38, URZ ;  /* 0x0000003f00267c82 */ /* 0x000fe20008000000 */
[----:B------:R-:W-:Y:S01]  /*0dc0*/  IMAD.MOV.U32 R9, RZ, RZ, RZ ;  /* 0x000000ffff097224 */ /* 0x000fe200078e00ff */
[----:B------:R-:W-:Y:S01]  /*0dd0*/  USHF.R.S32.HI UR7, URZ, 0x1f, UR6 ;  /* 0x0000001f3f077899 */ /* 0x000fe20008011406 */
[----:B------:R-:W-:Y:S01]  /*0de0*/  UMOV UR39, URZ ;  /* 0x0000003f00277c82 */ /* 0x000fe20008000000 */
[----:B------:R-:W-:Y:S02]  /*0df0*/  ULDC.64 UR8, c[0x0][0x650] ;  /* 0x0001940000087ab9 */ /* 0x000fe40000000a00 */
[----:B------:R-:W-:-:S04]  /*0e00*/  ULEA.HI UR7, UR7, UR6, URZ, 0x6 ;  /* 0x0000000607077291 */ /* 0x000fc8000f8f303f */
[----:B------:R-:W-:Y:S01]  /*0e10*/  USHF.R.S32.HI UR40, URZ, 0x6, UR7 ;  /* 0x000000063f287899 */ /* 0x000fe20008011407 */
[----:B--2---:R-:W-:-:S13]  /*0e20*/  ISETP.NE.AND P1, PT, R2, 0x1, PT ;  /* 0x000000010200780c */ /* 0x004fda0003f25270 */
[----:B------:R-:W0:Y:S01]  /*0e30*/  @P1 LDC R19, c[0x0][0x10] ;  /* 0x00000400ff131b82 */ /* 0x000e220000000800 */
[----:B------:R-:W-:Y:S02]  /*0e40*/  @P1 IMAD.MOV.U32 R7, RZ, RZ, RZ ;  /* 0x000000ffff071224 */ /* 0x000fe400078e00ff */
[----:B------:R-:W-:-:S05]  /*0e50*/  @P1 IMAD.MOV.U32 R17, RZ, RZ, RZ ;  /* 0x000000ffff111224 */ /* 0x000fca00078e00ff */
[----:B------:R-:W1:Y:S01]  /*0e60*/  @!P1 LDC R11, c[0x0][0xc] ;  /* 0x00000300ff0b9b82 */ /* 0x000e620000000800 */
[----:B------:R-:W-:Y:S01]  /*0e70*/  ULDC UR4, c[0x0][0xc] ;  /* 0x0000030000047ab9 */ /* 0x000fe20000000800 */
[----:B------:R-:W-:Y:S02]  /*0e80*/  ULDC UR5, c[0x0][0x10] ;  /* 0x0000040000057ab9 */ /* 0x000fe40000000800 */
[----:B------:R-:W-:-:S04]  /*0e90*/  UIMAD.WIDE.U32 UR4, UR4, UR5, URZ ;  /* 0x00000005040472a5 */ /* 0x000fc8000f8e003f */
[----:B------:R-:W2:Y:S01]  /*0ea0*/  LDC R2, c[0x0][0x14] ;  /* 0x00000500ff027b82 */ /* 0x000ea20000000800 */
[----:B0-----:R-:W-:-:S04]  /*0eb0*/  @P1 IMAD.WIDE.U32 R18, R19, UR12, R6 ;  /* 0x0000000c13121c25 */ /* 0x001fc8000f8e0006 */
[----:B------:R-:W-:Y:S02]  /*0ec0*/  @P1 IMAD.IADD R17, R19, 0x1, R17 ;  /* 0x0000000113111824 */ /* 0x000fe400078e0211 */
[----:B-1----:R-:W-:-:S04]  /*0ed0*/  @!P1 IMAD.WIDE.U32 R8, R6, R11, R8 ;  /* 0x0000000b06089225 */ /* 0x002fc800078e0008 */
[----:B------:R-:W-:Y:S02]  /*0ee0*/  @!P1 IMAD.MOV.U32 R18, RZ, RZ, R8 ;  /* 0x000000ffff129224 */ /* 0x000fe400078e0008 */
[----:B------:R-:W-:Y:S02]  /*0ef0*/  @!P1 IMAD.MOV.U32 R17, RZ, RZ, R9 ;  /* 0x000000ffff119224 */ /* 0x000fe400078e0009 */
[----:B--2---:R-:W-:-:S04]  /*0f00*/  IMAD.WIDE.U32 R12, R2, UR4, RZ ;  /* 0x00000004020c7c25 */ /* 0x004fc8000f8e00ff */
[----:B------:R-:W-:Y:S01]  /*0f10*/  IMAD R23, R2, UR5, RZ ;  /* 0x0000000502177c24 */ /* 0x000fe2000f8e02ff */
[----:B------:R0:W-:Y:S03]  /*0f20*/  STL.64 [R1], R12 ;  /* 0x0000000c01007387 */ /* 0x0001e60000100a00 */
[----:B------:R-:W-:Y:S01]  /*0f30*/  IMAD.IADD R23, R13, 0x1, R23 ;  /* 0x000000010d177824 */ /* 0x000fe200078e0217 */
[----:B------:R-:W-:Y:S06]  /*0f40*/  @P0 BRA `(.L_x_12) ;  /* 0x0000000000240947 */ /* 0x000fec0003800000 */
[----:B------:R-:W-:Y:S01]  /*0f50*/  USHF.R.U32.HI UR4, URZ, 0x1, UR40 ;  /* 0x000000013f047899 */ /* 0x000fe20008011628 */
[----:B------:R-:W-:Y:S01]  /*0f60*/  IADD3 R18, P0, R18, R12, RZ ;  /* 0x0000000c12127210 */ /* 0x000fe20007f1e0ff */
[----:B------:R-:W-:Y:S02]  /*0f70*/  UISETP.GE.U32.AND UP0, UPT, UR40, 0xe, UPT ;  /* 0x0000000e2800788c */ /* 0x000fe4000bf06070 */
[----:B------:R-:W-:Y:S02]  /*0f80*/  UIMAD.WIDE.U32 UR4, UR4, -0x6db6db6d, URZ ;  /* 0x92492493040478a5 */ /* 0x000fe4000f8e003f */
[----:B------:R-:W-:Y:S01]  /*0f90*/  IMAD.X R17, R23, 0x1, R17, P0 ;  /* 0x0000000117117824 */ /* 0x000fe200000e0611 */
[----:B------:R-:W-:Y:S01]  /*0fa0*/  UMOV UR39, URZ ;  /* 0x0000003f00277c82 */ /* 0x000fe20008000000 */
[----:B------:R-:W-:-:S04]  /*0fb0*/  USHF.R.U32.HI UR4, URZ, 0x2, UR5 ;  /* 0x000000023f047899 */ /* 0x000fc80008011605 */
[----:B------:R-:W-:Y:S02]  /*0fc0*/  UIMAD UR38, UR4, -0xe, UR40 ;  /* 0xfffffff2042678a4 */ /* 0x000fe4000f8e0228 */
[----:B------:R-:W-:-:S12]  /*0fd0*/  @UP0 ULOP3.LUT UR39, UR4, 0x1, URZ, 0xc0, !UPT ;  /* 0x0000000104270892 */ /* 0x000fd8000f8ec03f */
.L_x_12:
[----:B------:R-:W-:Y:S01]  /*0fe0*/  ISETP.GE.U32.AND P0, PT, R18, UR8, PT ;  /* 0x0000000812007c0c */ /* 0x000fe2000bf06070 */
[----:B------:R-:W-:Y:S01]  /*0ff0*/  IMAD.MOV.U32 R19, RZ, RZ, -0x1 ;  /* 0xffffffffff137424 */ /* 0x000fe200078e00ff */
[----:B------:R-:W-:Y:S01]  /*1000*/  PRMT R8, RZ, 0x7610, R8 ;  /* 0x00007610ff087816 */ /* 0x000fe20000000008 */
[----:B------:R-:W-:Y:S01]  /*1010*/  IMAD.MOV.U32 R22, RZ, RZ, -0x1 ;  /* 0xffffffffff167424 */ /* 0x000fe200078e00ff */
[----:B------:R-:W-:Y:S01]  /*1020*/  ISETP.GE.U32.AND.EX P0, PT, R17, UR9, PT, P0 ;  /* 0x0000000911007c0c */ /* 0x000fe2000bf06100 */
[----:B------:R-:W-:-:S12]  /*1030*/  IMAD.MOV.U32 R2, RZ, RZ, -0x1 ;  /* 0xffffffffff027424 */ /* 0x000fd800078e00ff */
[----:B------:R-:W-:Y:S05]  /*1040*/  @P0 BRA `(.L_x_13) ;  /* 0x00000004002c0947 */ /* 0x000fea0003800000 */
[----:B------:R-:W1:Y:S01]  /*1050*/  LDC.64 R26, c[0x0][0x628] ;  /* 0x00018a00ff1a7b82 */ /* 0x000e620000000a00 */
[----:B------:R-:W-:Y:S02]  /*1060*/  IMAD.MOV.U32 R8, RZ, RZ, R18 ;  /* 0x000000ffff087224 */ /* 0x000fe400078e0012 */
[----:B------:R-:W-:-:S05]  /*1070*/  IMAD.MOV.U32 R9, RZ, RZ, R17 ;  /* 0x000000ffff097224 */ /* 0x000fca00078e0011 */
[----:B------:R-:W2:Y:S08]  /*1080*/  LDC R2, c[0x0][0x630] ;  /* 0x00018c00ff027b82 */ /* 0x000eb00000000800 */
[----:B------:R-:W3:Y:S01]  /*1090*/  LDC.64 R28, c[0x0][0x620] ;  /* 0x00018800ff1c7b82 */ /* 0x000ee20000000a00 */
[----:B-1----:R-:W-:-:S04]  /*10a0*/  ISETP.NE.U32.AND P0, PT, R26, RZ, PT ;  /* 0x000000ff1a00720c */ /* 0x002fc80003f05070 */
[----:B------:R-:W-:-:S13]  /*10b0*/  ISETP.NE.AND.EX P0, PT, R27, RZ, PT, P0 ;  /* 0x000000ff1b00720c */ /* 0x000fda0003f05300 */
[----:B--23--:R-:W-:Y:S05]  /*10c0*/  @!P0 BRA `(.L_x_14) ;  /* 0x0000000000288947 */ /* 0x00cfea0003800000 */
[----:B0-----:R-:W0:Y:S02]  /*10d0*/  LDC R13, c[0x0][0x634] ;  /* 0x00018d00ff0d7b82 */ /* 0x001e240000000800 */
[----:B0-----:R-:W-:-:S05]  /*10e0*/  IADD3 R13, P0, R18, R13, RZ ;  /* 0x0000000d120d7210 */ /* 0x001fca0007f1e0ff */
[----:B------:R-:W-:-:S04]  /*10f0*/  IMAD.X R15, RZ, RZ, R17, P0 ;  /* 0x000000ffff0f7224 */ /* 0x000fc800000e0611 */
[----:B------:R-:W-:-:S04]  /*1100*/  IMAD.WIDE.U32 R8, R15, R26, RZ ;  /* 0x0000001a0f087225 */ /* 0x000fc800078e00ff */
[----:B------:R-:W-:-:S04]  /*1110*/  IMAD.WIDE.U32 R10, P0, R13, R27, R8 ;  /* 0x0000001b0d0a7225 */ /* 0x000fc80007800008 */
[----:B------:R-:W-:-:S04]  /*1120*/  IMAD.WIDE.U32 R8, R13, R26, RZ ;  /* 0x0000001a0d087225 */ /* 0x000fc800078e00ff */
[----:B------:R-:W-:Y:S01]  /*1130*/  IMAD.X R13, RZ, RZ, RZ, P0 ;  /* 0x000000ffff0d7224 */ /* 0x000fe200000e06ff */
[----:B------:R-:W-:Y:S01]  /*1140*/  IADD3 RZ, P0, R9, R10, RZ ;  /* 0x0000000a09ff7210 */ /* 0x000fe20007f1e0ff */
[----:B------:R-:W-:-:S04]  /*1150*/  IMAD.MOV.U32 R12, RZ, RZ, R11 ;  /* 0x000000ffff0c7224 */ /* 0x000fc800078e000b */
[----:B------:R-:W-:-:S08]  /*1160*/  IMAD.WIDE.U32.X R8, R15, R27, R12, P0 ;  /* 0x0000001b0f087225 */ /* 0x000fd000000e040c */
.L_x_14:
[----:B------:R-:W1:Y:S01]  /*1170*/  LDC.64 R32, c[0x0][0x640] ;  /* 0x00019000ff207b82 */ /* 0x000e620000000a00 */
[-C--:B------:R-:W-:Y:S01]  /*1180*/  SHF.R.U64 R30, R8, R2.reuse, R9 ;  /* 0x00000002081e7219 */ /* 0x080fe20000001209 */
[----:B------:R-:W-:Y:S01]  /*1190*/  IMAD.MOV.U32 R19, RZ, RZ, R17 ;  /* 0x000000ffff137224 */ /* 0x000fe200078e0011 */
[----:B------:R-:W-:Y:S02]  /*11a0*/  SHF.R.U32.HI R2, RZ, R2, R9 ;  /* 0x00000002ff027219 */ /* 0x000fe40000011609 */
[----:B------:R-:W-:-:S03]  /*11b0*/  IADD3 R11, P0, RZ, -R30, RZ ;  /* 0x8000001eff0b7210 */ /* 0x000fc60007f1e0ff */
[----:B------:R-:W2:Y:S02]  /*11c0*/  LDC R10, c[0x0][0x618] ;  /* 0x00018600ff0a7b82 */ /* 0x000ea40000000800 */
[----:B------:R-:W-:-:S04]  /*11d0*/  IMAD.X R9, RZ, RZ, ~R2, P0 ;  /* 0x000000ffff097224 */ /* 0x000fc800000e0e02 */
[-C--:B------:R-:W-:Y:S02]  /*11e0*/  IMAD R2, R9, R28.reuse, RZ ;  /* 0x0000001c09027224 */ /* 0x080fe400078e02ff */
[----:B0-----:R-:W0:Y:S01]  /*11f0*/  LDC R13, c[0x0][0x608] ;  /* 0x00018200ff0d7b82 */ /* 0x001e220000000800 */
[----:B------:R-:W-:-:S04]  /*1200*/  IMAD.WIDE.U32 R8, R11, R28, R18 ;  /* 0x0000001c0b087225 */ /* 0x000fc800078e0012 */
[----:B------:R-:W-:Y:S02]  /*1210*/  IMAD R11, R11, R29, R2 ;  /* 0x0000001d0b0b7224 */ /* 0x000fe400078e0202 */
[----:B------:R-:W-:Y:S01]  /*1220*/  IMAD.MOV.U32 R2, RZ, RZ, -0x1 ;  /* 0xffffffffff027424 */ /* 0x000fe200078e00ff */
[----:B------:R-:W3:Y:S01]  /*1230*/  LDC R31, c[0x0][0x658] ;  /* 0x00019600ff1f7b82 */ /* 0x000ee20000000800 */
[----:B------:R-:W-:Y:S01]  /*1240*/  IMAD.IADD R9, R9, 0x1, R11 ;  /* 0x0000000109097824 */ /* 0x000fe200078e020b */
[----:B-1----:R-:W-:Y:S01]  /*1250*/  ISETP.NE.U32.AND P0, PT, R32, RZ, PT ;  /* 0x000000ff2000720c */ /* 0x002fe20003f05070 */
[----:B------:R-:W-:-:S03]  /*1260*/  IMAD.MOV.U32 R28, RZ, RZ, 0x1 ;  /* 0x00000001ff1c7424 */ /* 0x000fc600078e00ff */
[----:B------:R-:W-:Y:S02]  /*1270*/  ISETP.NE.AND.EX P0, PT, R33, RZ, PT, P0 ;  /* 0x000000ff2100720c */ /* 0x000fe40003f05300 */
[----:B------:R-:W1:Y:S01]  /*1280*/  LDC R27, c[0x0][0x600] ;  /* 0x00018000ff1b7b82 */ /* 0x000e620000000800 */
[-CC-:B--2---:R-:W-:Y:S02]  /*1290*/  SHF.R.U64 R25, R8, R10.reuse, R9.reuse ;  /* 0x0000000a08197219 */ /* 0x184fe40000001209 */
[----:B------:R-:W-:-:S05]  /*12a0*/  SHF.R.U32.HI R8, RZ, R10, R9 ;  /* 0x0000000aff087219 */ /* 0x000fca0000011609 */
[----:B------:R-:W2:Y:S01]  /*12b0*/  LDC R22, c[0x0][0x648] ;  /* 0x00019200ff167b82 */ /* 0x000ea20000000800 */
[-CC-:B0-----:R-:W-:Y:S02]  /*12c0*/  SHF.R.U64 R34, R25, R13.reuse, R8.reuse ;  /* 0x0000000d19227219 */ /* 0x181fe40000001208 */
[----:B------:R-:W-:-:S05]  /*12d0*/  SHF.R.U32.HI R8, RZ, R13, R8 ;  /* 0x0000000dff087219 */ /* 0x000fca0000011608 */
[----:B------:R-:W0:Y:S01]  /*12e0*/  LDC R26, c[0x0][0x638] ;  /* 0x00018e00ff1a7b82 */ /* 0x000e220000000800 */
[-CC-:B---3--:R-:W-:Y:S02]  /*12f0*/  SHF.R.U64 R36, R34, R31.reuse, R8.reuse ;  /* 0x0000001f22247219 */ /* 0x188fe40000001208 */
[-C--:B------:R-:W-:Y:S02]  /*1300*/  SHF.L.U32 R2, R2, R31.reuse, RZ ;  /* 0x0000001f02027219 */ /* 0x080fe400000006ff */
[----:B------:R-:W-:Y:S01]  /*1310*/  SHF.R.U32.HI R9, RZ, R31, R8 ;  /* 0x0000001fff097219 */ /* 0x000fe20000011608 */
[----:B------:R-:W-:Y:S01]  /*1320*/  IMAD.MOV.U32 R8, RZ, RZ, R36 ;  /* 0x000000ffff087224 */ /* 0x000fe200078e0024 */
[----:B------:R-:W-:Y:S01]  /*1330*/  LOP3.LUT R15, RZ, R2, RZ, 0x33, !PT ;  /* 0x00000002ff0f7212 */ /* 0x000fe200078e33ff */
[----:B------:R-:W3:Y:S01]  /*1340*/  LDC R29, c[0x0][0x610] ;  /* 0x00018400ff1d7b82 */ /* 0x000ee20000000800 */
[----:B------:R-:W-:Y:S05]  /*1350*/  @!P0 BRA `(.L_x_15) ;  /* 0x0000000000288947 */ /* 0x000fea0003800000 */
[----:B------:R-:W4:Y:S02]  /*1360*/  LDC R13, c[0x0][0x64c] ;  /* 0x00019300ff0d7b82 */ /* 0x000f240000000800 */
[----:B----4-:R-:W-:-:S05]  /*1370*/  IADD3 R13, P0, R36, R13, RZ ;  /* 0x0000000d240d7210 */ /* 0x010fca0007f1e0ff */
        /* <DEDUP_REMOVED lines=8> */
.L_x_15:
[----:B--2---:R-:W-:Y:S01]  /*1400*/  SHF.R.U64 R7, R8, R22, R9 ;  /* 0x0000001608077219 */ /* 0x004fe20000001209 */
[----:B-1----:R-:W-:Y:S01]  /*1410*/  VIADD R8, R27, 0xffffffff ;  /* 0xffffffff1b087836 */ /* 0x002fe20000000000 */
[----:B------:R-:W-:Y:S01]  /*1420*/  SHF.L.U32 R2, R28, R31, RZ ;  /* 0x0000001f1c027219 */ /* 0x000fe200000006ff */
[----:B------:R-:W-:Y:S01]  /*1430*/  @P1 IMAD R20, R21, R24, R6 ;  /* 0x0000001815141224 */ /* 0x000fe200078e0206 */
[----:B------:R-:W-:Y:S01]  /*1440*/  LOP3.LUT R15, R34, R15, RZ, 0xc0, !PT ;  /* 0x0000000f220f7212 */ /* 0x000fe200078ec0ff */
[----:B------:R-:W-:Y:S01]  /*1450*/  IMAD.MOV R9, RZ, RZ, -R7 ;  /* 0x000000ffff097224 */ /* 0x000fe200078e0a07 */
[----:B------:R-:W-:Y:S01]  /*1460*/  LOP3.LUT R8, R25, R8, RZ, 0xc0, !PT ;  /* 0x0000000819087212 */ /* 0x000fe200078ec0ff */
[----:B------:R-:W-:Y:S02]  /*1470*/  IMAD.MOV.U32 R6, RZ, RZ, 0x1 ;  /* 0x00000001ff067424 */ /* 0x000fe400078e00ff */
[----:B------:R-:W-:Y:S02]  /*1480*/  IMAD R15, R2, R7, R15 ;  /* 0x00000007020f7224 */ /* 0x000fe400078e020f */
[----:B0-----:R-:W-:-:S02]  /*1490*/  IMAD R2, R9, R26, R36 ;  /* 0x0000001a09027224 */ /* 0x001fc400078e0224 */
[----:B---3--:R-:W-:Y:S02]  /*14a0*/  IMAD R19, R15, R29, R20 ;  /* 0x0000001d0f137224 */ /* 0x008fe400078e0214 */
[--C-:B------:R-:W-:Y:S01]  /*14b0*/  IMAD R2, R2, R27, R8.reuse ;  /* 0x0000001b02027224 */ /* 0x100fe200078e0208 */
[----:B------:R-:W-:-:S04]  /*14c0*/  PRMT R8, R6, 0x7610, R8 ;  /* 0x0000761006087816 */ /* 0x000fc80000000008 */
[----:B------:R-:W-:Y:S02]  /*14d0*/  SEL R22, R2, R19, !P1 ;  /* 0x0000001302167207 */ /* 0x000fe40004800000 */
[----:B------:R-:W-:Y:S01]  /*14e0*/  SEL R19, R19, R2, !P1 ;  /* 0x0000000213137207 */ /* 0x000fe20004800000 */
[----:B------:R-:W-:-:S07]  /*14f0*/  IMAD.MOV.U32 R2, RZ, RZ, R30 ;  /* 0x000000ffff027224 */ /* 0x000fce00078e001e */
.L_x_13:
[----:B------:R-:W-:Y:S05]  /*1500*/  @!P2 BRA `(.L_x_16) ;  /* 0x00000000000ca947 */ /* 0x000fea0003800000 */
[----:B------:R-:W-:Y:S01]  /*1510*/  UCGABAR_WAIT ;  /* 0x0000000000007dc7 */ /* 0x000fe20008000000 */
[----:B------:R-:W-:Y:S01]  /*1520*/  CCTL.IVALL ;  /* 0x00000000ff00798f */ /* 0x000fe20002000000 */
[----:B------:R-:W-:Y:S05]  /*1530*/  BRA `(.L_x_17) ;  /* 0x0000000000047947 */ /* 0x000fea0003800000 */
.L_x_16:
[----:B------:R-:W-:Y:S06]  /*1540*/  BAR.SYNC.DEFER_BLOCKING 0x0 ;  /* 0x0000000000007b1d */ /* 0x000fec0000010000 */
.L_x_17:
[----:B------:R-:W-:Y:S05]  /*1550*/  @!P4 BRA `(.L_x_18) ;  /* 0x00000038002cc947 */ /* 0x000fea0003800000 */
[----:B------:R-:W-:-:S13]  /*1560*/  ISETP.GT.U32.AND P0, PT, R35, 0x1, PT ;  /* 0x000000012300780c */ /* 0x000fda0003f04070 */
[----:B------:R-:W-:Y:S05]  /*1570*/  @P0 EXIT ;  /* 0x000000000000094d */ /* 0x000fea0003800000 */
.L_x_19:
[----:B------:R-:W-:-:S08]  /*1580*/  NOP ;  /* 0x0000000000007918 */ /* 0x000fd00000000000 */
[----:B------:R-:W1:Y:S02]  /*1590*/  USETMAXREG.TRY_ALLOC.CTAPOOL UP0, 0xe8 ;  /* 0x000000e8000079c8 */ /* 0x000e640008000600 */
[----:B-1----:R-:W-:-:S13]  /*15a0*/  PLOP3.LUT P0, PT, PT, PT, UP0, 0x80, 0x0 ;  /* 0x000000000000781c */ /* 0x002fda0003f0f008 */
[----:B------:R-:W-:Y:S05]  /*15b0*/  @!P0 BRA `(.L_x_19) ;  /* 0xfffffffc00f08947 */ /* 0x000fea000383ffff */
[----:B------:R-:W-:-:S13]  /*15c0*/  LOP3.LUT P0, RZ, R8, 0xff, RZ, 0xc0, !PT ;  /* 0x000000ff08ff7812 */ /* 0x000fda000780c0ff */
[----:B------:R-:W-:Y:S05]  /*15d0*/  @!P0 EXIT ;  /* 0x000000000000894d */ /* 0x000fea0003800000 */
[----:B------:R-:W1:Y:S01]  /*15e0*/  S2UR UR4, SR_CgaCtaId ;  /* 0x00000000000479c3 */ /* 0x000e620000008800 */
[----:B------:R-:W-:Y:S01]  /*15f0*/  VIADD R14, R14, 0xffffffff ;  /* 0xffffffff0e0e7836 */ /* 0x000fe20000000000 */
[CC--:B------:R-:W-:Y:S01]  /*1600*/  LEA.HI R4, R0.reuse, R3.reuse, RZ, 0x2 ;  /* 0x0000000300047211 */ /* 0x0c0fe200078f10ff */
[----:B------:R-:W-:Y:S01]  /*1610*/  UMOV UR41, 0x400 ;  /* 0x0000040000297882 */ /* 0x000fe20000000000 */
[----:B------:R-:W-:Y:S01]  /*1620*/  LEA.HI R0, R0, R3, RZ, 0x5 ;  /* 0x0000000300007211 */ /* 0x000fe200078f28ff */
[----:B------:R-:W-:Y:S01]  /*1630*/  UISETP.LT.AND UP0, UPT, UR40, 0x1, UPT ;  /* 0x000000012800788c */ /* 0x000fe2000bf01270 */
[----:B------:R-:W-:Y:S01]  /*1640*/  R2UR UR42, R14 ;  /* 0x000000000e2a72ca */ /* 0x000fe200000e0000 */
[----:B------:R-:W-:Y:S01]  /*1650*/  ULDC UR6, c[0x0][0x284] ;  /* 0x0000a10000067ab9 */ /* 0x000fe20000000800 */
[--C-:B------:R-:W-:Y:S01]  /*1660*/  SHF.R.S32.HI R60, RZ, 0x2, R4.reuse ;  /* 0x00000002ff3c7819 */ /* 0x100fe20000011404 */
[----:B------:R-:W-:Y:S01]  /*1670*/  USEL UR43, UR40, 0x1, UP0 ;  /* 0x00000001282b7887 */ /* 0x000fe20008000000 */
[----:B------:R-:W-:Y:S01]  /*1680*/  SHF.R.S32.HI R5, RZ, 0x1f, R4 ;  /* 0x0000001fff057819 */ /* 0x000fe20000011404 */
[----:B------:R-:W-:Y:S01]  /*1690*/  USHF.L.U32 UR46, UR40, 0x1, URZ ;  /* 0x00000001282e7899 */ /* 0x000fe2000800063f */
[----:B------:R-:W-:Y:S01]  /*16a0*/  LOP3.LUT R62, R4, 0xfffffffc, RZ, 0xc0, !PT ;  /* 0xfffffffc043e7812 */ /* 0x000fe200078ec0ff */
[----:B------:R-:W-:Y:S01]  /*16b0*/  UIADD3 UR43, -UR43, UR40, URZ ;  /* 0x000000282b2b7290 */ /* 0x000fe2000fffe13f */
[----:B------:R-:W-:-:S02]  /*16c0*/  LEA.HI R5, R5, R60, RZ, 0x3 ;  /* 0x0000003c05057211 */ /* 0x000fc400078f18ff */
[----:B------:R-:W-:Y:S01]  /*16d0*/  ISETP.NE.AND P0, PT, R14, RZ, PT ;  /* 0x000000ff0e00720c */ /* 0x000fe20003f05270 */
[----:B------:R-:W-:Y:S01]  /*16e0*/  IMAD.IADD R62, R3, 0x1, -R62 ;  /* 0x00000001033e7824 */ /* 0x000fe200078e0a3e */
[----:B------:R-:W-:Y:S01]  /*16f0*/  LOP3.LUT R5, R5, 0xfffffff8, RZ, 0xc0, !PT ;  /* 0xfffffff805057812 */ /* 0x000fe200078ec0ff */
[----:B------:R-:W-:Y:S01]  /*1700*/  USHF.L.U32 UR42, UR42, 0x3, URZ ;  /* 0x000000032a2a7899 */ /* 0x000fe2000800063f */
[----:B------:R-:W-:Y:S02]  /*1710*/  LOP3.LUT R72, R16, 0x1, RZ, 0xfc, !PT ;  /* 0x0000000110487812 */ /* 0x000fe400078efcff */
[----:B------:R-:W-:Y:S01]  /*1720*/  SEL R73, RZ, 0x1, P0 ;  /* 0x00000001ff497807 */ /* 0x000fe20000000000 */
[----:B------:R-:W-:Y:S01]  /*1730*/  IMAD.IADD R60, R60, 0x1, -R5 ;  /* 0x000000013c3c7824 */ /* 0x000fe200078e0a05 */
[----:B-1----:R-:W-:Y:S01]  /*1740*/  ULEA UR41, UR4, UR41, 0x18 ;  /* 0x0000002904297291 */ /* 0x002fe2000f8ec03f */
[----:B------:R-:W-:Y:S01]  /*1750*/  SHF.R.S32.HI R5, RZ, 0x5, R0 ;  /* 0x00000005ff057819 */ /* 0x000fe20000011400 */
[----:B------:R-:W-:-:S02]  /*1760*/  IMAD.U32 R64, RZ, RZ, UR42 ;  /* 0x0000002aff407e24 */ /* 0x000fc4000f8e00ff */
[----:B------:R-:W-:Y:S01]  /*1770*/  UIADD3 UR47, UR41, 0xf0, URZ ;  /* 0x000000f0292f7890 */ /* 0x000fe2000fffe03f */
[--C-:B------:R-:W-:Y:S01]  /*1780*/  SHF.R.S32.HI R61, RZ, 0x1f, R60.reuse ;  /* 0x0000001fff3d7819 */ /* 0x100fe2000001143c */
[----:B------:R-:W-:Y:S01]  /*1790*/  UIADD3 UR4, UR41, 0x200, URZ ;  /* 0x0000020029047890 */ /* 0x000fe2000fffe03f */
[C-C-:B------:R-:W-:Y:S01]  /*17a0*/  IMAD R67, R5.reuse, -0x10, -R60.reuse ;  /* 0xfffffff005437824 */ /* 0x140fe200078e0a3c */
[----:B------:R-:W-:Y:S01]  /*17b0*/  UIADD3 UR5, UR41, 0x1c200, URZ ;  /* 0x0001c20029057890 */ /* 0x000fe2000fffe03f */
[C---:B------:R-:W-:Y:S01]  /*17c0*/  LOP3.LUT R66, R64.reuse, 0x8, RZ, 0xc0, !PT ;  /* 0x0000000840427812 */ /* 0x040fe200078ec0ff */
[----:B------:R-:W-:Y:S01]  /*17d0*/  USHF.R.U32.HI UR4, URZ, 0x4, UR4 ;  /* 0x000000043f047899 */ /* 0x000fe20008011604 */
[----:B------:R-:W-:Y:S01]  /*17e0*/  IMAD.U32 R63, RZ, RZ, UR47 ;  /* 0x0000002fff3f7e24 */ /* 0x000fe2000f8e00ff */
[----:B------:R-:W-:Y:S01]  /*17f0*/  USHF.R.U32.HI UR5, URZ, 0x4, UR5 ;  /* 0x000000043f057899 */ /* 0x000fe20008011605 */
[----:B------:R-:W-:Y:S01]  /*1800*/  IMAD.WIDE R60, R5, 0x10, R60 ;  /* 0x00000010053c7825 */ /* 0x000fe200078e023c */
[----:B------:R-:W-:Y:S01]  /*1810*/  ULOP3.LUT UR4, UR4, 0x3fff, URZ, 0xc0, !UPT ;  /* 0x00003fff04047892 */ /* 0x000fe2000f8ec03f */
[----:B------:R-:W-:Y:S01]  /*1820*/  LOP3.LUT R64, R64, 0x8, RZ, 0xc, !PT ;  /* 0x0000000840407812 */ /* 0x000fe200078e0cff */
[----:B------:R-:W-:Y:S01]  /*1830*/  ULOP3.LUT UR5, UR5, 0x3fff, URZ, 0xc0, !UPT ;  /* 0x00003fff05057892 */ /* 0x000fe2000f8ec03f */
[----:B------:R-:W-:Y:S01]  /*1840*/  VIADD R65, R63, UR42 ;  /* 0x0000002a3f417c36 */ /* 0x000fe20008000000 */
[----:B------:R-:W-:Y:S01]  /*1850*/  LOP3.LUT R66, R66, 0x18, RZ, 0x3c, !PT ;  /* 0x0000001842427812 */ /* 0x000fe200078e3cff */
[----:B------:R-:W-:Y:S01]  /*1860*/  VIADD R67, R67, UR6 ;  /* 0x0000000643437c36 */ /* 0x000fe20008000000 */
[----:B------:R-:W-:-:S02]  /*1870*/  ULOP3.LUT UR44, UR4, 0x10000, URZ, 0xfc, !UPT ;  /* 0x00010000042c7892 */ /* 0x000fc4000f8efc3f */
[----:B------:R-:W-:-:S12]  /*1880*/  ULOP3.LUT UR45, UR5, 0x10000, URZ, 0xfc, !UPT ;  /* 0x00010000052d7892 */ /* 0x000fd8000f8efc3f */
.L_x_105:
[----:B------:R-:W-:Y:S01]  /*1890*/  SHF.L.U32 R0, R73, 0x1f, RZ ;  /* 0x0000001f49007819 */ /* 0x000fe200000006ff */
[----:B------:R-:W-:Y:S02]  /*18a0*/  ULDC UR4, c[0x0][0x28c] ;  /* 0x0000a30000047ab9 */ /* 0x000fe40000000800 */
[----:B------:R-:W-:Y:S01]  /*18b0*/  ISETP.LT.AND P1, PT, RZ, UR4, PT ;  /* 0x00000004ff007c0c */ /* 0x000fe2000bf21270 */
[----:B-1----:R-:W1:Y:S02]  /*18c0*/  SYNCS.PHASECHK.TRANS64.TRYWAIT P0, [R63+UR42], R0 ;  /* 0x000000003f0075a7 */ /* 0x002e64000800016a */
[----:B-1-34-:R-:W-:Y:S10]  /*18d0*/  @!P0 BRA `(.L_x_20) ;  /* 0x0000004800d08947 */ /* 0x01aff40003800000 */
.L_x_137:
[----:B------:R-:W-:Y:S05]  /*18e0*/  @P1 BRA `(.L_x_21) ;  /* 0x0000000000401947 */ /* 0x000fea0003800000 */
[----:B-1----:R-:W-:Y:S01]  /*18f0*/  MOV R0, 0x0 ;  /* 0x0000000000007802 */ /* 0x002fe20000000f00 */
[----:B------:R-:W-:Y:S01]  /*1900*/  ULDC.64 UR4, c[0x4][0x68] ;  /* 0x01001a0000047ab9 */ /* 0x000fe20000000a00 */
[----:B------:R-:W-:Y:S01]  /*1910*/  ULDC.64 UR6, c[0x4][0x8] ;  /* 0x0100020000067ab9 */ /* 0x000fe20000000a00 */
[----:B------:R-:W-:Y:S01]  /*1920*/  IMAD.U32 R4, RZ, RZ, UR4 ;  /* 0x00000004ff047e24 */ /* 0x000fe2000f8e00ff */
[----:B------:R1:W2:Y:S01]  /*1930*/  LDC.64 R14, c[0x4][R0] ;  /* 0x01000000000e7b82 */ /* 0x0002a20000000a00 */
[----:B------:R-:W-:Y:S01]  /*1940*/  IMAD.U32 R5, RZ, RZ, UR5 ;  /* 0x00000005ff057e24 */ /* 0x000fe2000f8e00ff */
[----:B------:R-:W-:Y:S01]  /*1950*/  ULDC.64 UR4, c[0x4][0x70] ;  /* 0x01001c0000047ab9 */ /* 0x000fe20000000a00 */
[----:B------:R-:W-:Y:S02]  /*1960*/  IMAD.U32 R10, RZ, RZ, UR6 ;  /* 0x00000006ff0a7e24 */ /* 0x000fe4000f8e00ff */
[----:B------:R-:W-:Y:S02]  /*1970*/  IMAD.U32 R6, RZ, RZ, UR4 ;  /* 0x00000004ff067e24 */ /* 0x000fe4000f8e00ff */
[----:B------:R-:W-:-:S02]  /*1980*/  IMAD.U32 R7, RZ, RZ, UR5 ;  /* 0x00000005ff077e24 */ /* 0x000fc4000f8e00ff */
[----:B------:R-:W-:Y:S02]  /*1990*/  IMAD.U32 R11, RZ, RZ, UR7 ;  /* 0x00000007ff0b7e24 */ /* 0x000fe4000f8e00ff */
[----:B------:R-:W-:Y:S02]  /*19a0*/  IMAD.MOV.U32 R8, RZ, RZ, 0x1e1 ;  /* 0x000001e1ff087424 */ /* 0x000fe400078e00ff */
[----:B0-----:R-:W-:Y:S02]  /*19b0*/  IMAD.MOV.U32 R12, RZ, RZ, 0x1 ;  /* 0x00000001ff0c7424 */ /* 0x001fe400078e00ff */
[----:B-1----:R-:W-:-:S07]  /*19c0*/  IMAD.MOV.U32 R13, RZ, RZ, RZ ;  /* 0x000000ffff0d7224 */ /* 0x002fce00078e00ff */
[----:B------:R-:W-:-:S07]  /*19d0*/  LEPC R20, `(.L_x_21) ;  /* 0x000000001014794e */ /* 0x000fce0000000000 */
[----:B--2--5:R-:W-:Y:S05]  /*19e0*/  CALL.ABS.NOINC R14 ;  /* 0x000000000e007343 */ /* 0x024fea0003c00000 */
.L_x_21:
[----:B------:R-:W-:-:S13]  /*19f0*/  ISETP.NE.AND P0, PT, R72, 0x3, PT ;  /* 0x000000034800780c */ /* 0x000fda0003f05270 */
[----:B------:R-:W-:Y:S05]  /*1a00*/  @!P0 BRA `(.L_x_22) ;  /* 0x0000000000048947 */ /* 0x000fea0003800000 */
[----:B------:R-:W-:Y:S01]  /*1a10*/  BPT.TRAP 0x1 ;  /* 0x000000040000795c */ /* 0x000fe20000300000 */
.L_x_22:
[----:B------:R-:W-:Y:S02]  /*1a20*/  IMAD.U32 R3, RZ, RZ, UR38 ;  /* 0x00000026ff037e24 */ /* 0x000fe4000f8e00ff */
[----:B-1----:R-:W-:-:S03]  /*1a30*/  IMAD.U32 R0, RZ, RZ, UR39 ;  /* 0x00000027ff007e24 */ /* 0x002fc6000f8e00ff */
[----:B------:R-:W-:Y:S02]  /*1a40*/  LEA R3, R3, UR41, 0x3 ;  /* 0x0000002903037c11 */ /* 0x000fe4000f8e18ff */
[----:B------:R-:W-:-:S04]  /*1a50*/  SHF.L.U32 R0, R0, 0x1f, RZ ;  /* 0x0000001f00007819 */ /* 0x000fc800000006ff */
[----:B------:R1:W2:Y:S01]  /*1a60*/  SYNCS.PHASECHK.TRANS64.TRYWAIT P1, [R3+URZ], R0 ;  /* 0x00000000030075a7 */ /* 0x0002a2000802017f */
[----:B------:R-:W-:Y:S05]  /*1a70*/  @!P0 BRA `(.L_x_23) ;  /* 0x0000000000048947 */ /* 0x000fea0003800000 */
[----:B------:R-:W-:Y:S01]  /*1a80*/  BPT.TRAP 0x1 ;  /* 0x000000040000795c */ /* 0x000fe20000300000 */
.L_x_23:
[----:B--2---:R-:W-:Y:S05]  /*1a90*/  @P1 BRA `(.L_x_24) ;  /* 0x0000000000081947 */ /* 0x004fea0003800000 */
[----:B------:R-:W2:Y:S02]  /*1aa0*/  SYNCS.PHASECHK.TRANS64.TRYWAIT P1, [R3+URZ], R0 ;  /* 0x00000000030075a7 */ /* 0x000ea4000802017f */
[----:B--2---:R-:W-:Y:S05]  /*1ab0*/  @!P1 BRA `(.L_x_25) ;  /* 0x00000048006c9947 */ /* 0x004fea0003800000 */
.L_x_24:
[----:B------:R-:W-:Y:S05]  /*1ac0*/  WARPSYNC.ALL ;  /* 0x0000000000007948 */ /* 0x000fea0003800000 */
[----:B------:R-:W-:Y:S01]  /*1ad0*/  ULEA UR8, UR38, UR44, 0x9 ;  /* 0x0000002c26087291 */ /* 0x000fe2000f8e483f */
[----:B------:R-:W-:Y:S01]  /*1ae0*/  WARPGROUP.ARRIVE ;  /* 0x00000000000079c5 */ /* 0x000fe20000000000 */
[----:B------:R-:W-:Y:S01]  /*1af0*/  ULEA UR9, UR38, UR45, 0x9 ;  /* 0x0000002d26097291 */ /* 0x000fe2000f8e483f */
[----:B-12---:R-:W-:Y:S01]  /*1b00*/  IMAD.U32 R0, RZ, RZ, UR43 ;  /* 0x0000002bff007e24 */ /* 0x006fe2000f8e00ff */
[----:B------:R-:W-:Y:S01]  /*1b10*/  UMOV UR5, 0x40000040 ;  /* 0x4000004000057882 */ /* 0x000fe20000000000 */
[----:B------:R-:W-:-:S02]  /*1b20*/  UMOV UR7, 0x40000040 ;  /* 0x4000004000077882 */ /* 0x000fc40000000000 */
[----:B------:R-:W-:Y:S01]  /*1b30*/  UMOV UR4, UR8 ;  /* 0x0000000800047c82 */ /* 0x000fe20008000000 */
[----:B------:R-:W-:Y:S01]  /*1b40*/  ISETP.GE.AND P1, PT, R0, 0x1, PT ;  /* 0x000000010000780c */ /* 0x000fe20003f26270 */
[----:B------:R-:W-:Y:S02]  /*1b50*/  UMOV UR6, UR9 ;  /* 0x0000000900067c82 */ /* 0x000fe40008000000 */
[----:B------:R-:W-:Y:S01]  /*1b60*/  HGMMA.64x64x16.F32.BF16 R24, gdesc[UR4], RZ, !UPT, gsb0 ;  /* 0x00e00000041879f0 */ /* 0x000fe2000c0018ff */
[----:B------:R-:W-:Y:S02]  /*1b70*/  UIADD3 UR4, UR8, 0x2, URZ ;  /* 0x0000000208047890 */ /* 0x000fe4000fffe03f */
[----:B------:R-:W-:Y:S01]  /*1b80*/  UIADD3 UR6, UR9, 0x2, URZ ;  /* 0x0000000209067890 */ /* 0x000fe2000fffe03f */
[----:B------:R-:W-:Y:S01]  /*1b90*/  UMOV UR5, 0x40000040 ;  /* 0x4000004000057882 */ /* 0x000fe20000000000 */
[----:B------:R-:W-:Y:S01]  /*1ba0*/  UMOV UR7, 0x40000040 ;  /* 0x4000004000077882 */ /* 0x000fe20000000000 */
[----:B------:R-:W-:-:S02]  /*1bb0*/  WARPGROUP.DEPBAR.LE gsb0, 0x0 ;  /* 0x00008000000079c5 */ /* 0x000fc40000010000 */
[----:B------:R-:W-:-:S06]  /*1bc0*/  WARPGROUP.ARRIVE ;  /* 0x00000000000079c5 */ /* 0x000fcc0000000000 */
[----:B------:R-:W-:Y:S01]  /*1bd0*/  HGMMA.64x64x16.F32.BF16 R24, gdesc[UR4], R24, gsb0 ;  /* 0x00e00000041879f0 */ /* 0x000fe20008001818 */
[----:B------:R-:W-:Y:S02]  /*1be0*/  UIADD3 UR4, UR8, 0x4, URZ ;  /* 0x0000000408047890 */ /* 0x000fe4000fffe03f */
[----:B------:R-:W-:Y:S01]  /*1bf0*/  UIADD3 UR6, UR9, 0x4, URZ ;  /* 0x0000000409067890 */ /* 0x000fe2000fffe03f */
[----:B------:R-:W-:Y:S01]  /*1c00*/  UMOV UR5, 0x40000040 ;  /* 0x4000004000057882 */ /* 0x000fe20000000000 */
[----:B------:R-:W-:Y:S01]  /*1c10*/  UMOV UR7, 0x40000040 ;  /* 0x4000004000077882 */ /* 0x000fe20000000000 */
[----:B------:R-:W-:Y:S02]  /*1c20*/  WARPGROUP.DEPBAR.LE gsb0, 0x0 ;  /* 0x00008000000079c5 */ /* 0x000fe40000010000 */
        /* <DEDUP_REMOVED lines=8> */
[----:B------:R-:W-:Y:S03]  /*1cb0*/  HGMMA.64x64x16.F32.BF16 R24, gdesc[UR4], R24, gsb0 ;  /* 0x00e00000041879f0 */ /* 0x000fe60008001818 */
[----:B------:R-:W-:Y:S02]  /*1cc0*/  WARPGROUP.DEPBAR.LE gsb0, 0x0 ;  /* 0x00008000000079c5 */ /* 0x000fe40000010000 */
[----:B------:R-:W-:Y:S05]  /*1cd0*/  @!P1 BRA `(.L_x_26) ;  /* 0x0000000400149947 */ /* 0x000fea0003800000 */
[----:B------:R-:W-:Y:S01]  /*1ce0*/  UIADD3 UR4, UR38, 0x1, URZ ;  /* 0x0000000126047890 */ /* 0x000fe2000fffe03f */
[----:B------:R-:W-:Y:S02]  /*1cf0*/  IMAD.U32 R0, RZ, RZ, UR43 ;  /* 0x0000002bff007e24 */ /* 0x000fe4000f8e00ff */
[----:B------:R-:W-:Y:S01]  /*1d00*/  IMAD.U32 R3, RZ, RZ, UR38 ;  /* 0x00000026ff037e24 */ /* 0x000fe2000f8e00ff */
[----:B------:R-:W-:-:S04]  /*1d10*/  UISETP.NE.AND UP0, UPT, UR4, 0xe, UPT ;  /* 0x0000000e0400788c */ /* 0x000fc8000bf05270 */
[----:B------:R-:W-:Y:S02]  /*1d20*/  USEL UR5, URZ, 0x1, UP0 ;  /* 0x000000013f057887 */ /* 0x000fe40008000000 */
[----:B------:R-:W-:Y:S02]  /*1d30*/  USEL UR8, UR4, URZ, UP0 ;  /* 0x0000003f04087287 */ /* 0x000fe40008000000 */
[----:B------:R-:W-:-:S06]  /*1d40*/  ULOP3.LUT UR5, UR39, UR5, URZ, 0x3c, !UPT ;  /* 0x0000000527057292 */ /* 0x000fcc000f8e3c3f */
[----:B------:R-:W-:-:S07]  /*1d50*/  IMAD.U32 R6, RZ, RZ, UR5 ;  /* 0x00000005ff067e24 */ /* 0x000fce000f8e00ff */
.L_x_33:
[----:B------:R-:W-:Y:S05]  /*1d60*/  @!P0 BRA `(.L_x_27) ;  /* 0x0000000000048947 */ /* 0x000fea0003800000 */
[----:B------:R-:W-:Y:S01]  /*1d70*/  BPT.TRAP 0x1 ;  /* 0x000000040000795c */ /* 0x000fe20000300000 */
.L_x_27:
[----:B------:R-:W-:Y:S01]  /*1d80*/  ULEA UR4, UR8, UR41, 0x3 ;  /* 0x0000002908047291 */ /* 0x000fe2000f8e183f */
[----:B------:R-:W-:-:S08]  /*1d90*/  SHF.L.U32 R4, R6, 0x1f, RZ ;  /* 0x0000001f06047819 */ /* 0x000fd000000006ff */
[----:B------:R1:W2:Y:S01]  /*1da0*/  SYNCS.PHASECHK.TRANS64.TRYWAIT P1, [UR4], R4 ;  /* 0x00000004ff0075a7 */ /* 0x0002a20008020144 */
[----:B------:R-:W-:Y:S05]  /*1db0*/  @!P0 BRA `(.L_x_28) ;  /* 0x0000000000048947 */ /* 0x000fea0003800000 */
[----:B------:R-:W-:Y:S01]  /*1dc0*/  BPT.TRAP 0x1 ;  /* 0x000000040000795c */ /* 0x000fe20000300000 */
.L_x_28:
[----:B--2---:R-:W-:Y:S05]  /*1dd0*/  @P1 BRA `(.L_x_29) ;  /* 0x0000000000081947 */ /* 0x004fea0003800000 */
[----:B------:R-:W2:Y:S02]  /*1de0*/  SYNCS.PHASECHK.TRANS64.TRYWAIT P1, [UR4], R4 ;  /* 0x00000004ff0075a7 */ /* 0x000ea40008020144 */
[----:B--2---:R-:W-:Y:S05]  /*1df0*/  @!P1 BRA `(.L_x_30) ;  /* 0x0000004400b09947 */ /* 0x004fea0003800000 */
.L_x_29:
[----:B------:R-:W-:Y:S01]  /*1e00*/  ULEA UR9, UR8, UR44, 0x9 ;  /* 0x0000002c08097291 */ /* 0x000fe2000f8e483f */
[----:B------:R-:W-:Y:S01]  /*1e10*/  WARPGROUP.ARRIVE ;  /* 0x00000000000079c5 */ /* 0x000fe20000000000 */
[----:B------:R-:W-:Y:S01]  /*1e20*/  ULEA UR10, UR8, UR45, 0x9 ;  /* 0x0000002d080a7291 */ /* 0x000fe2000f8e483f */
[----:B------:R-:W-:Y:S01]  /*1e30*/  UMOV UR5, 0x40000040 ;  /* 0x4000004000057882 */ /* 0x000fe20000000000 */
[----:B------:R-:W-:-:S03]  /*1e40*/  UMOV UR7, 0x40000040 ;  /* 0x4000004000077882 */ /* 0x000fc60000000000 */
[----:B------:R-:W-:Y:S02]  /*1e50*/  UMOV UR4, UR9 ;  /* 0x0000000900047c82 */ /* 0x000fe40008000000 */
[----:B------:R-:W-:Y:S02]  /*1e60*/  UMOV UR6, UR10 ;  /* 0x0000000a00067c82 */ /* 0x000fe40008000000 */
[----:B------:R-:W-:Y:S01]  /*1e70*/  HGMMA.64x64x16.F32.BF16 R24, gdesc[UR4], R24, gsb0 ;  /* 0x00e00000041879f0 */ /* 0x000fe20008001818 */
        /* <DEDUP_REMOVED lines=23> */
[----:B------:R-:W-:Y:S01]  /*1ff0*/  BPT.TRAP 0x1 ;  /* 0x000000040000795c */ /* 0x000fe20000300000 */
.L_x_31:
[----:B------:R-:W-:-:S13]  /*2000*/  ISETP.NE.AND P1, PT, R57, RZ, PT ;  /* 0x000000ff3900720c */ /* 0x000fda0003f25270 */
[----:B-12---:R-:W-:-:S05]  /*2010*/  @P1 LEA R4, R3, UR41, 0x3 ;  /* 0x0000002903041c11 */ /* 0x006fca000f8e18ff */
[----:B------:R-:W-:-:S05]  /*2020*/  @P1 VIADD R5, R4, 0x70 ;  /* 0x0000007004051836 */ /* 0x000fca0000000000 */
[----:B------:R-:W-:-:S04]  /*2030*/  @P1 PRMT R5, R56, 0x654, R5 ;  /* 0x0000065438051816 */ /* 0x000fc80000000005 */
[----:B------:R1:W-:Y:S01]  /*2040*/  @P1 SYNCS.ARRIVE.TRANS64.RED.A1T0 RZ, [R5+URZ], RZ ;  /* 0x000000ff05ff19a7 */ /* 0x0003e2000810043f */
[----:B------:R-:W-:-:S13]  /*2050*/  ISETP.GT.U32.AND P1, PT, R16, 0x1, PT ;  /* 0x000000011000780c */ /* 0x000fda0003f24070 */
[----:B-1----:R-:W-:Y:S05]  /*2060*/  @P1 BRA `(.L_x_32) ;  /* 0x0000000000041947 */ /* 0x002fea0003800000 */
[----:B------:R-:W-:Y:S01]  /*2070*/  BPT.TRAP 0x1 ;  /* 0x000000040000795c */ /* 0x000fe20000300000 */
.L_x_32:
[----:B------:R-:W-:Y:S01]  /*2080*/  UIADD3 UR8, UR8, 0x1, URZ ;  /* 0x0000000108087890 */ /* 0x000fe2000fffe03f */
[C---:B------:R-:W-:Y:S01]  /*2090*/  ISETP.GT.AND P2, PT, R0.reuse, 0x1, PT ;  /* 0x000000010000780c */ /* 0x040fe20003f44270 */
[----:B------:R-:W-:Y:S02]  /*20a0*/  VIADD R3, R3, 0x1 ;  /* 0x0000000103037836 */ /* 0x000fe40000000000 */
[----:B------:R-:W-:Y:S01]  /*20b0*/  UISETP.NE.AND UP0, UPT, UR8, 0xe, UPT ;  /* 0x0000000e0800788c */ /* 0x000fe2000bf05270 */
[----:B------:R-:W-:Y:S02]  /*20c0*/  VIADD R0, R0, 0xffffffff ;  /* 0xffffffff00007836 */ /* 0x000fe40000000000 */
[C---:B------:R-:W-:Y:S01]  /*20d0*/  ISETP.NE.AND P1, PT, R3.reuse, 0xe, PT ;  /* 0x0000000e0300780c */ /* 0x040fe20003f25270 */
[----:B------:R-:W-:Y:S02]  /*20e0*/  USEL UR4, URZ, 0x1, UP0 ;  /* 0x000000013f047887 */ /* 0x000fe40008000000 */
[----:B------:R-:W-:Y:S01]  /*20f0*/  USEL UR8, UR8, URZ, UP0 ;  /* 0x0000003f08087287 */ /* 0x000fe20008000000 */
[----:B------:R-:W-:-:S03]  /*2100*/  SEL R3, R3, RZ, P1 ;  /* 0x000000ff03037207 */ /* 0x000fc60000800000 */
[----:B------:R-:W-:Y:S01]  /*2110*/  LOP3.LUT R6, R6, UR4, RZ, 0x3c, !PT ;  /* 0x0000000406067c12 */ /* 0x000fe2000f8e3cff */
[----:B------:R-:W-:Y:S07]  /*2120*/  @P2 BRA `(.L_x_33) ;  /* 0xfffffffc000c2947 */ /* 0x000fee000383ffff */
.L_x_26:
[----:B------:R-:W1:Y:S01]  /*2130*/  LDC R0, c[0x0][0x28c] ;  /* 0x0000a300ff007b82 */ /* 0x000e620000000800 */
[----:B------:R2:W-:Y:S01]  /*2140*/  SYNCS.ARRIVE.TRANS64.A1T0 RZ, [R64+UR47], RZ ;  /* 0x000000ff40ff79a7 */ /* 0x0005e2000810002f */
[----:B-1----:R-:W-:-:S13]  /*2150*/  ISETP.GE.AND P1, PT, R0, 0x1, PT ;  /* 0x000000010000780c */ /* 0x002fda0003f26270 */
[----:B--2---:R-:W-:Y:S05]  /*2160*/  @!P1 BRA `(.L_x_34) ;  /* 0x00000000004c9947 */ /* 0x004fea0003800000 */
[----:B------:R-:W-:Y:S05]  /*2170*/  @!P0 BRA `(.L_x_35) ;  /* 0x0000000000048947 */ /* 0x000fea0003800000 */
[----:B------:R-:W-:Y:S01]  /*2180*/  BPT.TRAP 0x1 ;  /* 0x000000040000795c */ /* 0x000fe20000300000 */
.L_x_35:
[----:B------:R-:W-:Y:S01]  /*2190*/  ISETP.NE.AND P0, PT, R57, RZ, PT ;  /* 0x000000ff3900720c */ /* 0x000fe20003f05270 */
[----:B------:R-:W-:Y:S01]  /*21a0*/  BSSY B0, `(.L_x_36) ;  /* 0x000000d000007945 */ /* 0x000fe20003800000 */
[----:B------:R-:W-:-:S11]  /*21b0*/  ISETP.GT.U32.AND P1, PT, R16, 0x1, PT ;  /* 0x000000011000780c */ /* 0x000fd60003f24070 */
[----:B------:R-:W-:Y:S05]  /*21c0*/  @!P0 BRA `(.L_x_37) ;  /* 0x0000000000288947 */ /* 0x000fea0003800000 */
[----:B------:R-:W-:-:S04]  /*21d0*/  UIADD3 UR6, UR43, UR38, URZ ;  /* 0x000000262b067290 */ /* 0x000fc8000fffe03f */
[----:B------:R-:W-:-:S04]  /*21e0*/  USHF.R.U32.HI UR4, URZ, 0x1, UR6 ;  /* 0x000000013f047899 */ /* 0x000fc80008011606 */
[----:B------:R-:W-:-:S04]  /*21f0*/  UIMAD.WIDE.U32 UR4, UR4, -0x6db6db6d, URZ ;  /* 0x92492493040478a5 */ /* 0x000fc8000f8e003f */
[----:B------:R-:W-:-:S04]  /*2200*/  USHF.R.U32.HI UR4, URZ, 0x2, UR5 ;  /* 0x000000023f047899 */ /* 0x000fc80008011605 */
[----:B------:R-:W-:-:S04]  /*2210*/  UIMAD UR6, UR4, -0xe, UR6 ;  /* 0xfffffff2040678a4 */ /* 0x000fc8000f8e0206 */
[----:B------:R-:W-:-:S04]  /*2220*/  ULEA UR6, UR6, UR41, 0x3 ;  /* 0x0000002906067291 */ /* 0x000fc8000f8e183f */
[----:B------:R-:W-:-:S06]  /*2230*/  UIADD3 UR6, UR6, 0x70, URZ ;  /* 0x0000007006067890 */ /* 0x000fcc000fffe03f */
[----:B------:R-:W-:-:S05]  /*2240*/  IMAD.U32 R3, RZ, RZ, UR6 ;  /* 0x00000006ff037e24 */ /* 0x000fca000f8e00ff */
[----:B------:R-:W-:-:S04]  /*2250*/  PRMT R0, R56, 0x654, R3 ;  /* 0x0000065438007816 */ /* 0x000fc80000000003 */
[----:B------:R1:W-:Y:S03]  /*2260*/  SYNCS.ARRIVE.TRANS64.RED.A1T0 RZ, [R0+URZ], RZ ;  /* 0x000000ff00ff79a7 */ /* 0x0003e6000810043f */
.L_x_37:
[----:B------:R-:W-:Y:S05]  /*2270*/  BSYNC B0 ;  /* 0x0000000000007941 */ /* 0x000fea0003800000 */
.L_x_36:
[----:B------:R-:W-:Y:S05]  /*2280*/  @P1 BRA `(.L_x_34) ;  /* 0x0000000000041947 */ /* 0x000fea0003800000 */
[----:B------:R-:W-:Y:S01]  /*2290*/  BPT.TRAP 0x1 ;  /* 0x000000040000795c */ /* 0x000fe20000300000 */
.L_x_34:
[----:B-1----:R-:W-:Y:S01]  /*22a0*/  SHF.L.U32 R0, R73, 0x1f, RZ ;  /* 0x0000001f49007819 */ /* 0x002fe200000006ff */
[----:B------:R-:W-:Y:S01]  /*22b0*/  UIADD3 UR38, UR46, UR38, URZ ;  /* 0x000000262e267290 */ /* 0x000fe2000fffe03f */
[----:B------:R-:W1:Y:S01]  /*22c0*/  LDC R7, c[0x0][0x288] ;  /* 0x0000a200ff077b82 */ /* 0x000e620000000800 */
[----:B------:R-:W-:Y:S01]  /*22d0*/  UISETP.GE.U32.AND UP1, UPT, UR46, 0xe, UPT ;  /* 0x0000000e2e00788c */ /* 0x000fe2000bf26070 */
[----:B------:R-:W-:Y:S01]  /*22e0*/  IMAD.SHL.U32 R8, R62, 0x2, RZ ;  /* 0x000000023e087824 */ /* 0x000fe200078e00ff */
[----:B------:R-:W-:Y:S02]  /*22f0*/  UISETP.GT.U32.AND UP0, UPT, UR38, 0xd, UPT ;  /* 0x0000000d2600788c */ /* 0x000fe4000bf04070 */
[----:B------:R-:W-:Y:S02]  /*2300*/  USHF.R.U32.HI UR4, URZ, 0x1, UR38 ;  /* 0x000000013f047899 */ /* 0x000fe40008011626 */
[----:B------:R-:W-:Y:S01]  /*2310*/  UISETP.LT.U32.AND UP0, UPT, UR46, 0xe, UP0 ;  /* 0x0000000e2e00788c */ /* 0x000fe20008701070 */
[----:B------:R-:W2:Y:S01]  /*2320*/  SYNCS.PHASECHK.TRANS64.TRYWAIT P0, [R63+UR42+0x10], R0 ;  /* 0x000010003f0075a7 */ /* 0x000ea2000800016a */
[----:B------:R-:W-:Y:S01]  /*2330*/  UIMAD.WIDE.U32 UR4, UR4, -0x6db6db6d, URZ ;  /* 0x92492493040478a5 */ /* 0x000fe2000f8e003f */
[----:B------:R-:W-:Y:S01]  /*2340*/  SHF.R.S32.HI R9, RZ, 0x1f, R8 ;  /* 0x0000001fff097819 */ /* 0x000fe20000011408 */
[----:B------:R-:W-:-:S02]  /*2350*/  USEL UR6, URZ, 0x1, !UP0 ;  /* 0x000000013f067887 */ /* 0x000fc4000c000000 */
[----:B------:R-:W-:Y:S02]  /*2360*/  USHF.R.U32.HI UR4, URZ, 0x2, UR5 ;  /* 0x000000023f047899 */ /* 0x000fe40008011605 */
[----:B------:R-:W-:Y:S02]  /*2370*/  ULOP3.LUT UR39, UR39, UR6, URZ, 0x3c, !UPT ;  /* 0x0000000627277292 */ /* 0x000fe4000f8e3c3f */
[----:B------:R-:W-:Y:S02]  /*2380*/  UIMAD UR38, UR4, -0xe, UR38 ;  /* 0xfffffff2042678a4 */ /* 0x000fe4000f8e0226 */
[----:B------:R-:W-:Y:S01]  /*2390*/  @UP1 ULOP3.LUT UR39, UR39, 0x1, UR4, 0x78, !UPT ;  /* 0x0000000127271892 */ /* 0x000fe2000f8e7804 */
[----:B-12---:R-:W-:Y:S11]  /*23a0*/  @!P0 BRA `(.L_x_38) ;  /* 0x00000040005c8947 */ /* 0x006ff60003800000 */
.L_x_138:
[----:B-1----:R-:W-:Y:S01]  /*23b0*/  IMAD.SHL.U32 R0, R19, 0x40, RZ ;  /* 0x0000004013007824 */ /* 0x002fe200078e00ff */
[----:B------:R-:W-:Y:S01]  /*23c0*/  ULDC UR6, c[0x0][0x284] ;  /* 0x0000a10000067ab9 */ /* 0x000fe20000000800 */
[----:B------:R-:W-:Y:S01]  /*23d0*/  IMAD.SHL.U32 R14, R22, 0x40, RZ ;  /* 0x00000040160e7824 */ /* 0x000fe200078e00ff */
[----:B------:R-:W-:Y:S01]  /*23e0*/  SHF.R.S32.HI R11, RZ, 0x1f, R2 ;  /* 0x0000001fff0b7819 */ /* 0x000fe20000011402 */
[----:B------:R-:W-:Y:S01]  /*23f0*/  ULDC.64 UR4, c[0x0][0x5d0] ;  /* 0x0001740000047ab9 */ /* 0x000fe20000000a00 */
[----:B------:R-:W-:Y:S01]  /*2400*/  ISETP.GE.AND P0, PT, R0, UR6, PT ;  /* 0x0000000600007c0c */ /* 0x000fe2000bf06270 */
[----:B------:R-:W-:Y:S01]  /*2410*/  IMAD.WIDE.U32 R4, R2, UR4, R8 ;  /* 0x0000000402047c25 */ /* 0x000fe2000f8e0008 */
[----:B------:R-:W-:Y:S02]  /*2420*/  SHF.R.S32.HI R15, RZ, 0x1f, R14 ;  /* 0x0000001fff0f7819 */ /* 0x000fe4000001140e */
[C---:B------:R-:W-:Y:S01]  /*2430*/  ISETP.GE.OR P0, PT, R14.reuse, R7, P0 ;  /* 0x000000070e00720c */ /* 0x040fe20000706670 */
[----:B------:R-:W-:Y:S01]  /*2440*/  IMAD R3, R11, UR4, RZ ;  /* 0x000000040b037c24 */ /* 0x000fe2000f8e02ff */
[----:B------:R-:W-:-:S03]  /*2450*/  IADD3 R4, P1, R14, R4, RZ ;  /* 0x000000040e047210 */ /* 0x000fc60007f3e0ff */
[----:B------:R-:W-:-:S05]  /*2460*/  IMAD R3, R2, UR5, R3 ;  /* 0x0000000502037c24 */ /* 0x000fca000f8e0203 */
[----:B------:R-:W-:-:S03]  /*2470*/  IADD3.X R5, R15, R5, R3, P1, !PT ;  /* 0x000000050f057210 */ /* 0x000fc60000ffe403 */
[----:B------:R-:W-:Y:S05]  /*2480*/  @P0 BRA `(.L_x_39) ;  /* 0x0000002000b00947 */ /* 0x000fea0003800000 */
[----:B------:R-:W1:Y:S01]  /*2490*/  LDC.64 R76, c[0x0][0x5c8] ;  /* 0x00017200ff4c7b82 */ /* 0x000e620000000a00 */
[----:B-----5:R-:W-:Y:S01]  /*24a0*/  FSETP.NEU.AND P0, PT, R59, RZ, PT ;  /* 0x000000ff3b00720b */ /* 0x020fe20003f0d000 */
[----:B------:R-:W-:Y:S01]  /*24b0*/  IMAD R3, R62, -0x2, R7 ;  /* 0xfffffffe3e037824 */ /* 0x000fe200078e0207 */
[----:B------:R-:W-:Y:S01]  /*24c0*/  BSSY B0, `(.L_x_39) ;  /* 0x0000228000007945 */ /* 0x000fe20003800000 */
[----:B------:R-:W-:-:S04]  /*24d0*/  IMAD.WIDE R68, R19, 0x40, R60 ;  /* 0x0000004013447825 */ /* 0x000fc800078e023c */
[----:B------:R-:W-:Y:S02]  /*24e0*/  IMAD.IADD R3, R3, 0x1, -R14 ;  /* 0x0000000103037824 */ /* 0x000fe400078e0a0e */
[----:B------:R-:W-:-:S03]  /*24f0*/  IMAD.IADD R0, R67, 0x1, -R0 ;  /* 0x0000000143007824 */ /* 0x000fc600078e0a00 */
[----:B------:R-:W-:-:S04]  /*2500*/  ISETP.GT.AND P2, PT, R3, RZ, PT ;  /* 0x000000ff0300720c */ /* 0x000fc80003f44270 */
[----:B------:R-:W-:Y:S01]  /*2510*/  ISETP.GT.AND P1, PT, R0, RZ, P2 ;  /* 0x000000ff0000720c */ /* 0x000fe20001724270 */
[-C--:B-1----:R-:W-:Y:S02]  /*2520*/  IMAD R6, R69, R76.reuse, RZ ;  /* 0x0000004c45067224 */ /* 0x082fe400078e02ff */
[----:B------:R-:W-:-:S04]  /*2530*/  IMAD.WIDE.U32 R70, R68, R76, R4 ;  /* 0x0000004c44467225 */ /* 0x000fc800078e0004 */
[----:B------:R-:W-:-:S04]  /*2540*/  IMAD R5, R68, R77, R6 ;  /* 0x0000004d44057224 */ /* 0x000fc800078e0206 */
[----:B------:R-:W-:Y:S01]  /*2550*/  IMAD.IADD R7, R71, 0x1, R5 ;  /* 0x0000000147077824 */ /* 0x000fe200078e0205 */
[----:B------:R-:W-:Y:S06]  /*2560*/  @!P0 BRA `(.L_x_40) ;  /* 0x0000001400e48947 */ /* 0x000fec0003800000 */
[----:B------:R-:W1:Y:S01]  /*2570*/  LDC.64 R74, c[0x0][0x5b8] ;  /* 0x00016e00ff4a7b82 */ /* 0x000e620000000a00 */
[----:B------:R-:W-:-:S07]  /*2580*/  ULDC.64 UR4, c[0x0][0x5c0] ;  /* 0x0001700000047ab9 */ /* 0x000fce0000000a00 */
[----:B------:R-:W2:Y:S08]  /*2590*/  LDC.64 R78, c[0x0][0x5b0] ;  /* 0x00016c00ff4e7b82 */ /* 0x000eb00000000a00 */
[----:B------:R-:W0:Y:S01]  /*25a0*/  LDC.64 R80, c[0x0][0x5a8] ;  /* 0x00016a00ff507b82 */ /* 0x000e220000000a00 */
[-C--:B-1----:R-:W-:Y:S02]  /*25b0*/  IMAD R6, R11, R74.reuse, RZ ;  /* 0x0000004a0b067224 */ /* 0x082fe400078e02ff */
[----:B------:R-:W-:-:S04]  /*25c0*/  IMAD.WIDE.U32 R4, R2, R74, R8 ;  /* 0x0000004a02047225 */ /* 0x000fc800078e0008 */
[----:B------:R-:W-:Y:S01]  /*25d0*/  IMAD R71, R2, R75, R6 ;  /* 0x0000004b02477224 */ /* 0x000fe200078e0206 */
[----:B------:R-:W-:Y:S01]  /*25e0*/  IADD3 R10, P0, R14, R4, RZ ;  /* 0x000000040e0a7210 */ /* 0x000fe20007f1e0ff */
[----:B--2---:R-:W-:-:S03]  /*25f0*/  IMAD R4, R69, R78, RZ ;  /* 0x0000004e45047224 */ /* 0x004fc600078e02ff */
[----:B------:R-:W-:Y:S01]  /*2600*/  IADD3.X R11, R15, R5, R71, P0, !PT ;  /* 0x000000050f0b7210 */ /* 0x000fe200007fe447 */
[C---:B------:R-:W-:Y:S02]  /*2610*/  IMAD R75, R68.reuse, R79, R4 ;  /* 0x0000004f444b7224 */ /* 0x040fe400078e0204 */
[----:B------:R-:W-:-:S04]  /*2620*/  IMAD.WIDE.U32 R4, R68, R78, R10 ;  /* 0x0000004e44047225 */ /* 0x000fc800078e000a */
[----:B------:R-:W-:Y:S01]  /*2630*/  IMAD.IADD R5, R5, 0x1, R75 ;  /* 0x0000000105057824 */ /* 0x000fe200078e024b */
[----:B0-----:R-:W-:-:S04]  /*2640*/  LEA R12, P0, R4, R80, 0x1 ;  /* 0x00000050040c7211 */ /* 0x001fc800078008ff */
[----:B------:R-:W-:-:S05]  /*2650*/  LEA.HI.X R13, R4, R81, R5, 0x1, P0 ;  /* 0x00000051040d7211 */ /* 0x000fca00000f0c05 */
[----:B------:R-:W2:Y:S01]  /*2660*/  @P1 LDG.E.LTC128B.U16 R19, desc[UR36][R12.64] ;  /* 0x000000240c131981 */ /* 0x000ea2000c1e1520 */
[----:B------:R-:W-:Y:S01]  /*2670*/  IMAD.WIDE.U32 R4, R68, R78, R14 ;  /* 0x0000004e44047225 */ /* 0x000fe200078e000e */
[----:B------:R-:W-:Y:S02]  /*2680*/  BSSY B1, `(.L_x_41) ;  /* 0x0000015000017945 */ /* 0x000fe40003800000 */
[----:B------:R-:W-:-:S04]  /*2690*/  IADD3 R20, P0, R8, R4, RZ ;  /* 0x0000000408147210 */ /* 0x000fc80007f1e0ff */
[----:B------:R-:W-:Y:S02]  /*26a0*/  IADD3.X R21, R9, R75, R5, P0, !PT ;  /* 0x0000004b09157210 */ /* 0x000fe400007fe405 */
[----:B------:R-:W-:Y:S01]  /*26b0*/  LEA R6, P0, R70, UR4, 0x1 ;  /* 0x0000000446067c11 */ /* 0x000fe2000f8008ff */
[----:B------:R-:W-:-:S03]  /*26c0*/  IMAD.WIDE.U32 R20, R2, R74, R20 ;  /* 0x0000004a02147225 */ /* 0x000fc600078e0014 */
[----:B------:R-:W-:Y:S02]  /*26d0*/  LEA.HI.X R7, R70, UR5, R7, 0x1, P0 ;  /* 0x0000000546077c11 */ /* 0x000fe400080f0c07 */
[----:B------:R-:W-:-:S04]  /*26e0*/  ISETP.GT.AND P0, PT, R3, 0x1, PT ;  /* 0x000000010300780c */ /* 0x000fc80003f04270 */
[----:B------:R-:W-:Y:S01]  /*26f0*/  ISETP.GT.AND P3, PT, R0, RZ, P0 ;  /* 0x000000ff0000720c */ /* 0x000fe20000764270 */
[----:B--2---:R-:W-:-:S04]  /*2700*/  IMAD.U32 R4, R19, 0x10000, RZ ;  /* 0x0001000013047824 */ /* 0x004fc800078e00ff */
[----:B------:R-:W-:Y:S01]  /*2710*/  FMUL R5, R4, R59 ;  /* 0x0000003b04057220 */ /* 0x000fe20000400000 */
[----:B------:R-:W-:-:S03]  /*2720*/  LEA R4, P4, R20, R80, 0x1 ;  /* 0x0000005014047211 */ /* 0x000fc600078808ff */
[----:B------:R-:W-:-:S05]  /*2730*/  FFMA R5, R24, R58, R5 ;  /* 0x0000003a18057223 */ /* 0x000fca0000000005 */
[----:B------:R-:W-:Y:S01]  /*2740*/  F2FP.BF16.F32.PACK_AB R12, RZ, R5 ;  /* 0x00000005ff0c723e */ /* 0x000fe200000010ff */
[----:B------:R-:W-:-:S03]  /*2750*/  IMAD.IADD R5, R71, 0x1, R21 ;  /* 0x0000000147057824 */ /* 0x000fc600078e0215 */
[----:B------:R-:W-:Y:S01]  /*2760*/  PRMT R13, R12, 0x7610, R13 ;  /* 0x000076100c0d7816 */ /* 0x000fe2000000000d */
[----:B------:R-:W-:Y:S01]  /*2770*/  IMAD.SHL.U32 R12, R78, 0x8, RZ ;  /* 0x000000084e0c7824 */ /* 0x000fe200078e00ff */
[----:B------:R-:W-:-:S03]  /*2780*/  LEA.HI.X R5, R20, R81, R5, 0x1, P4 ;  /* 0x0000005114057211 */ /* 0x000fc600020f0c05 */
[----:B------:R0:W-:Y:S02]  /*2790*/  @P1 STG.E.U16 desc[UR36][R6.64], R13 ;  /* 0x0000000d06001986 */ /* 0x0001e4000c101524 */
[----:B0-----:R-:W-:Y:S01]  /*27a0*/  SHF.L.U64.HI R13, R78, 0x3, R79 ;  /* 0x000000034e0d7819 */ /* 0x001fe2000001024f */
[----:B------:R-:W-:Y:S06]  /*27b0*/  @!P3 BRA `(.L_x_42) ;  /* 0x000000000004b947 */ /* 0x000fec0003800000 */
[----:B------:R0:W5:Y:S02]  /*27c0*/  LDG.E.LTC128B.U16 R19, desc[UR36][R4.64+0x2] ;  /* 0x0000022404137981 */ /* 0x000164000c1e1520 */
.L_x_42:
[----:B------:R-:W-:Y:S05]  /*27d0*/  BSYNC B1 ;  /* 0x0000000000017941 */ /* 0x000fea0003800000 */
.L_x_41:
[----:B------:R-:W-:Y:S01]  /*27e0*/  IMAD.WIDE.U32 R68, R68, R78, R12 ;  /* 0x0000004e44447225 */ /* 0x000fe200078e000c */
[----:B------:R-:W-:-:S03]  /*27f0*/  ISETP.GT.AND P2, PT, R0, 0x8, P2 ;  /* 0x000000080000780c */ /* 0x000fc60001744270 */
[----:B-----5:R-:W-:Y:S01]  /*2800*/  IMAD.U32 R20, R19, 0x10000, RZ ;  /* 0x0001000013147824 */ /* 0x020fe200078e00ff */
[----:B------:R-:W-:Y:S01]  /*2810*/  IADD3 R10, P1, R10, R68, RZ ;  /* 0x000000440a0a7210 */ /* 0x000fe20007f3e0ff */
[----:B------:R-:W-:Y:S02]  /*2820*/  IMAD.IADD R75, R75, 0x1, R69 ;  /* 0x000000014b4b7824 */ /* 0x000fe400078e0245 */
[----:B------:R-:W-:Y:S02]  /*2830*/  FMUL R20, R20, R59 ;  /* 0x0000003b14147220 */ /* 0x000fe40000400000 */
[----:B------:R-:W-:Y:S01]  /*2840*/  IMAD.X R11, R75, 0x1, R11, P1 ;  /* 0x000000014b0b7824 */ /* 0x000fe200008e060b */
[----:B------:R-:W-:Y:S01]  /*2850*/  LEA R12, P1, R10, R80, 0x1 ;  /* 0x000000500a0c7211 */ /* 0x000fe200078208ff */
[----:B------:R-:W-:-:S03]  /*2860*/  FFMA R20, R25, R58, R20 ;  /* 0x0000003a19147223 */ /* 0x000fc60000000014 */
[----:B------:R-:W-:Y:S02]  /*2870*/  LEA.HI.X R13, R10, R81, R11, 0x1, P1 ;  /* 0x000000510a0d7211 */ /* 0x000fe400008f0c0b */
[----:B------:R-:W-:-:S05]  /*2880*/  F2FP.BF16.F32.PACK_AB R20, RZ, R20 ;  /* 0x00000014ff14723e */ /* 0x000fca00000010ff */
[----:B------:R1:W-:Y:S04]  /*2890*/  @P3 STG.E.U16 desc[UR36][R6.64+0x2], R20 ;  /* 0x0000021406003986 */ /* 0x0003e8000c101524 */
[----:B------:R-:W2:Y:S01]  /*28a0*/  @P2 LDG.E.LTC128B.U16 R19, desc[UR36][R12.64] ;  /* 0x000000240c132981 */ /* 0x000ea2000c1e1520 */
[----:B------:R-:W-:Y:S01]  /*28b0*/  IADD3 R14, P1, P3, R8, R68, R14 ;  /* 0x00000044080e7210 */ /* 0x000fe20007b3e00e */
[----:B------:R-:W-:Y:S01]  /*28c0*/  BSSY B1, `(.L_x_43) ;  /* 0x0000011000017945 */ /* 0x000fe20003800000 */
[C---:B------:R-:W-:Y:S02]  /*28d0*/  SHF.L.U64.HI R11, R76.reuse, 0x4, R77 ;  /* 0x000000044c0b7819 */ /* 0x040fe4000001024d */
[----:B------:R-:W-:Y:S02]  /*28e0*/  IADD3.X R15, R9, R75, R15, P1, P3 ;  /* 0x0000004b090f7210 */ /* 0x000fe40000fe640f */
[----:B------:R-:W-:-:S02]  /*28f0*/  LEA R10, P1, R76, R6, 0x4 ;  /* 0x000000064c0a7211 */ /* 0x000fc400078220ff */
[----:B------:R-:W-:Y:S01]  /*2900*/  ISETP.GT.AND P0, PT, R0, 0x8, P0 ;  /* 0x000000080000780c */ /* 0x000fe20000704270 */
[----:B------:R-:W-:-:S04]  /*2910*/  IMAD.WIDE.U32 R14, R2, R74, R14 ;  /* 0x0000004a020e7225 */ /* 0x000fc800078e000e */
[----:B------:R-:W-:Y:S02]  /*2920*/  IMAD.X R11, R11, 0x1, R7, P1 ;  /* 0x000000010b0b7824 */ /* 0x000fe400008e0607 */
[----:B------:R-:W-:Y:S02]  /*2930*/  IMAD.IADD R2, R71, 0x1, R15 ;  /* 0x0000000147027824 */ /* 0x000fe400078e020f */
[----:B--2---:R-:W-:-:S04]  /*2940*/  IMAD.U32 R8, R19, 0x10000, RZ ;  /* 0x0001000013087824 */ /* 0x004fc800078e00ff */
[----:B------:R-:W-:Y:S01]  /*2950*/  FMUL R9, R8, R59 ;  /* 0x0000003b08097220 */ /* 0x000fe20000400000 */
[----:B------:R-:W-:-:S03]  /*2960*/  LEA R8, P3, R14, R80, 0x1 ;  /* 0x000000500e087211 */ /* 0x000fc600078608ff */
[----:B------:R-:W-:-:S05]  /*2970*/  FFMA R9, R26, R58, R9 ;  /* 0x0000003a1a097223 */ /* 0x000fca0000000009 */
[----:B------:R-:W-:Y:S02]  /*2980*/  F2FP.BF16.F32.PACK_AB R12, RZ, R9 ;  /* 0x00000009ff0c723e */ /* 0x000fe400000010ff */
[----:B------:R-:W-:-:S03]  /*2990*/  LEA.HI.X R9, R14, R81, R2, 0x1, P3 ;  /* 0x000000510e097211 */ /* 0x000fc600018f0c02 */
[----:B------:R1:W-:Y:S01]  /*29a0*/  @P2 STG.E.U16 desc[UR36][R10.64], R12 ;  /* 0x0000000c0a002986 */ /* 0x0003e2000c101524 */
[----:B------:R-:W-:Y:S05]  /*29b0*/  @!P0 BRA `(.L_x_44) ;  /* 0x0000000000048947 */ /* 0x000fea0003800000 */
[----:B------:R2:W5:Y:S02]  /*29c0*/  LDG.E.LTC128B.U16 R19, desc[UR36][R8.64+0x2] ;  /* 0x0000022408137981 */ /* 0x000564000c1e1520 */
.L_x_44:
[----:B------:R-:W-:Y:S05]  /*29d0*/  BSYNC B1 ;  /* 0x0000000000017941 */ /* 0x000fea0003800000 */
.L_x_43:
[----:B-----5:R-:W-:Y:S01]  /*29e0*/  IMAD.U32 R2, R19, 0x10000, RZ ;  /* 0x0001000013027824 */ /* 0x020fe200078e00ff */
[----:B------:R-:W-:Y:S01]  /*29f0*/  ISETP.GT.AND P1, PT, R3, 0x8, PT ;  /* 0x000000080300780c */ /* 0x000fe20003f24270 */
[----:B------:R-:W-:Y:S02]  /*2a00*/  BSSY B1, `(.L_x_45) ;  /* 0x0000008000017945 */ /* 0x000fe40003800000 */
[----:B------:R-:W-:Y:S01]  /*2a10*/  FMUL R2, R2, R59 ;  /* 0x0000003b02027220 */ /* 0x000fe20000400000 */
[----:B------:R-:W-:-:S03]  /*2a20*/  ISETP.GT.AND P2, PT, R0, RZ, P1 ;  /* 0x000000ff0000720c */ /* 0x000fc60000f44270 */
[----:B------:R-:W-:-:S05]  /*2a30*/  FFMA R2, R27, R58, R2 ;  /* 0x0000003a1b027223 */ /* 0x000fca0000000002 */
[----:B------:R-:W-:-:S05]  /*2a40*/  F2FP.BF16.F32.PACK_AB R2, RZ, R2 ;  /* 0x00000002ff02723e */ /* 0x000fca00000010ff */
[----:B------:R3:W-:Y:S01]  /*2a50*/  @P0 STG.E.U16 desc[UR36][R10.64+0x2], R2 ;  /* 0x000002020a000986 */ /* 0x0007e2000c101524 */
[----:B------:R-:W-:Y:S05]  /*2a60*/  @!P2 BRA `(.L_x_46) ;  /* 0x000000000004a947 */ /* 0x000fea0003800000 */
[----:B------:R4:W5:Y:S02]  /*2a70*/  LDG.E.LTC128B.U16 R19, desc[UR36][R4.64+0x10] ;  /* 0x0000102404137981 */ /* 0x000964000c1e1520 */
.L_x_46:
[----:B------:R-:W-:Y:S05]  /*2a80*/  BSYNC B1 ;  /* 0x0000000000017941 */ /* 0x000fea0003800000 */
.L_x_45:
[----:B---3-5:R-:W-:Y:S01]  /*2a90*/  IMAD.U32 R2, R19, 0x10000, RZ ;  /* 0x0001000013027824 */ /* 0x028fe200078e00ff */
        /* <DEDUP_REMOVED lines=9> */
.L_x_48:
[----:B------:R-:W-:Y:S05]  /*2b30*/  BSYNC B1 ;  /* 0x0000000000017941 */ /* 0x000fea0003800000 */
.L_x_47:
[----:B-----5:R-:W-:Y:S01]  /*2b40*/  IMAD.U32 R2, R19, 0x10000, RZ ;  /* 0x0001000013027824 */ /* 0x020fe200078e00ff */
[----:B------:R-:W-:Y:S01]  /*2b50*/  ISETP.GT.AND P1, PT, R0, 0x8, P1 ;  /* 0x000000080000780c */ /* 0x000fe20000f24270 */
[----:B------:R-:W-:Y:S02]  /*2b60*/  BSSY B1, `(.L_x_49) ;  /* 0x0000007000017945 */ /* 0x000fe40003800000 */
[----:B------:R-:W-:-:S04]  /*2b70*/  FMUL R2, R2, R59 ;  /* 0x0000003b02027220 */ /* 0x000fc80000400000 */
[----:B------:R-:W-:-:S05]  /*2b80*/  FFMA R2, R29, R58, R2 ;  /* 0x0000003a1d027223 */ /* 0x000fca0000000002 */
[----:B------:R-:W-:-:S05]  /*2b90*/  F2FP.BF16.F32.PACK_AB R2, RZ, R2 ;  /* 0x00000002ff02723e */ /* 0x000fca00000010ff */
[----:B------:R0:W-:Y:S01]  /*2ba0*/  @P3 STG.E.U16 desc[UR36][R6.64+0x12], R2 ;  /* 0x0000120206003986 */ /* 0x0001e2000c101524 */
[----:B------:R-:W-:Y:S05]  /*2bb0*/  @!P1 BRA `(.L_x_50) ;  /* 0x0000000000049947 */ /* 0x000fea0003800000 */
[----:B------:R0:W5:Y:S02]  /*2bc0*/  LDG.E.LTC128B.U16 R19, desc[UR36][R8.64+0x10] ;  /* 0x0000102408137981 */ /* 0x000164000c1e1520 */
.L_x_50:
[----:B------:R-:W-:Y:S05]  /*2bd0*/  BSYNC B1 ;  /* 0x0000000000017941 */ /* 0x000fea0003800000 */
.L_x_49:
[----:B0----5:R-:W-:Y:S01]  /*2be0*/  IMAD.U32 R2, R19, 0x10000, RZ ;  /* 0x0001000013027824 */ /* 0x021fe200078e00ff */
[----:B------:R-:W-:Y:S01]  /*2bf0*/  ISETP.GT.AND P0, PT, R0, 0x8, P0 ;  /* 0x000000080000780c */ /* 0x000fe20000704270 */
[----:B------:R-:W-:Y:S02]  /*2c00*/  BSSY B1, `(.L_x_51) ;  /* 0x0000007000017945 */ /* 0x000fe40003800000 */
[----:B---3--:R-:W-:-:S04]  /*2c10*/  FMUL R13, R2, R59 ;  /* 0x0000003b020d7220 */ /* 0x008fc80000400000 */
[----:B------:R-:W-:-:S05]  /*2c20*/  FFMA R13, R30, R58, R13 ;  /* 0x0000003a1e0d7223 */ /* 0x000fca000000000d */
[----:B------:R-:W-:-:S05]  /*2c30*/  F2FP.BF16.F32.PACK_AB R13, RZ, R13 ;  /* 0x0000000dff0d723e */ /* 0x000fca00000010ff */
[----:B------:R0:W-:Y:S01]  /*2c40*/  @P1 STG.E.U16 desc[UR36][R10.64+0x10], R13 ;  /* 0x0000100d0a001986 */ /* 0x0001e2000c101524 */
[----:B------:R-:W-:Y:S05]  /*2c50*/  @!P0 BRA `(.L_x_52) ;  /* 0x0000000000048947 */ /* 0x000fea0003800000 */
[----:B------:R3:W5:Y:S02]  /*2c60*/  LDG.E.LTC128B.U16 R19, desc[UR36][R8.64+0x12] ;  /* 0x0000122408137981 */ /* 0x000764000c1e1520 */
.L_x_52:
[----:B------:R-:W-:Y:S05]  /*2c70*/  BSYNC B1 ;  /* 0x0000000000017941 */ /* 0x000fea0003800000 */
.L_x_51:
        /* <DEDUP_REMOVED lines=10> */
.L_x_54:
[----:B------:R-:W-:Y:S05]  /*2d20*/  BSYNC B1 ;  /* 0x0000000000017941 */ /* 0x000fea0003800000 */
.L_x_53:
[----:B0----5:R-:W-:Y:S01]  /*2d30*/  IMAD.U32 R2, R19, 0x10000, RZ ;  /* 0x0001000013027824 */ /* 0x021fe200078e00ff */
        /* <DEDUP_REMOVED lines=9> */
.L_x_56:
[----:B------:R-:W-:Y:S05]  /*2dd0*/  BSYNC B1 ;  /* 0x0000000000017941 */ /* 0x000fea0003800000 */
.L_x_55:
        /* <DEDUP_REMOVED lines=9> */
.L_x_58:
[----:B------:R-:W-:Y:S05]  /*2e70*/  BSYNC B1 ;  /* 0x0000000000017941 */ /* 0x000fea0003800000 */
.L_x_57:
[----:B0----5:R-:W-:Y:S01]  /*2e80*/  IMAD.U32 R2, R19, 0x10000, RZ ;  /* 0x0001000013027824 */ /* 0x021fe200078e00ff */
        /* <DEDUP_REMOVED lines=8> */
.L_x_60:
[----:B------:R-:W-:Y:S05]  /*2f10*/  BSYNC B1 ;  /* 0x0000000000017941 */ /* 0x000fea0003800000 */
.L_x_59:
        /* <DEDUP_REMOVED lines=10> */
.L_x_62:
[----:B------:R-:W-:Y:S05]  /*2fc0*/  BSYNC B1 ;  /* 0x0000000000017941 */ /* 0x000fea0003800000 */
.L_x_61:
        /* <DEDUP_REMOVED lines=10> */
.L_x_64:
[----:B------:R-:W-:Y:S05]  /*3070*/  BSYNC B1 ;  /* 0x0000000000017941 */ /* 0x000fea0003800000 */
.L_x_63:
        /* <DEDUP_REMOVED lines=9> */
.L_x_66:
[----:B------:R-:W-:Y:S05]  /*3110*/  BSYNC B1 ;  /* 0x0000000000017941 */ /* 0x000fea0003800000 */
.L_x_65:
        /* <DEDUP_REMOVED lines=9> */
.L_x_68:
[----:B------:R-:W-:Y:S05]  /*31b0*/  BSYNC B1 ;  /* 0x0000000000017941 */ /* 0x000fea0003800000 */
.L_x_67:
        /* <DEDUP_REMOVED lines=10> */
.L_x_70:
[----:B------:R-:W-:Y:S05]  /*3260*/  BSYNC B1 ;  /* 0x0000000000017941 */ /* 0x000fea0003800000 */
.L_x_69:
        /* <DEDUP_REMOVED lines=10> */
.L_x_72:
[----:B------:R-:W-:Y:S05]  /*3310*/  BSYNC B1 ;  /* 0x0000000000017941 */ /* 0x000fea0003800000 */
.L_x_71:
        /* <DEDUP_REMOVED lines=9> */
.L_x_74:
[----:B------:R-:W-:Y:S05]  /*33b0*/  BSYNC B1 ;  /* 0x0000000000017941 */ /* 0x000fea0003800000 */
.L_x_73:
        /* <DEDUP_REMOVED lines=9> */
.L_x_76:
[----:B------:R-:W-:Y:S05]  /*3450*/  BSYNC B1 ;  /* 0x0000000000017941 */ /* 0x000fea0003800000 */
.L_x_75:
        /* <DEDUP_REMOVED lines=10> */
.L_x_78:
[----:B------:R-:W-:Y:S05]  /*3500*/  BSYNC B1 ;  /* 0x0000000000017941 */ /* 0x000fea0003800000 */
.L_x_77:
        /* <DEDUP_REMOVED lines=10> */
.L_x_80:
[----:B------:R-:W-:Y:S05]  /*35b0*/  BSYNC B1 ;  /* 0x0000000000017941 */ /* 0x000fea0003800000 */
.L_x_79:
        /* <DEDUP_REMOVED lines=9> */
.L_x_82:
[----:B------:R-:W-:Y:S05]  /*3650*/  BSYNC B1 ;  /* 0x0000000000017941 */ /* 0x000fea0003800000 */
.L_x_81:
        /* <DEDUP_REMOVED lines=9> */
.L_x_84:
[----:B------:R-:W-:Y:S05]  /*36f0*/  BSYNC B1 ;  /* 0x0000000000017941 */ /* 0x000fea0003800000 */
.L_x_83:
        /* <DEDUP_REMOVED lines=10> */
.L_x_86:
[----:B------:R-:W-:Y:S05]  /*37a0*/  BSYNC B1 ;  /* 0x0000000000017941 */ /* 0x000fea0003800000 */
.L_x_85:
        /* <DEDUP_REMOVED lines=10> */
.L_x_88:
[----:B------:R-:W-:Y:S05]  /*3850*/  BSYNC B1 ;  /* 0x0000000000017941 */ /* 0x000fea0003800000 */
.L_x_87:
        /* <DEDUP_REMOVED lines=9> */
.L_x_90:
[----:B------:R-:W-:Y:S05]  /*38f0*/  BSYNC B1 ;  /* 0x0000000000017941 */ /* 0x000fea0003800000 */
.L_x_89:
        /* <DEDUP_REMOVED lines=9> */
.L_x_92:
[----:B------:R-:W-:Y:S05]  /*3990*/  BSYNC B1 ;  /* 0x0000000000017941 */ /* 0x000fea0003800000 */
.L_x_91:
        /* <DEDUP_REMOVED lines=10> */
.L_x_94:
[----:B------:R-:W-:Y:S05]  /*3a40*/  BSYNC B1 ;  /* 0x0000000000017941 */ /* 0x000fea0003800000 */
.L_x_93:
[----:B0----5:R-:W-:Y:S01]  /*3a50*/  IMAD.U32 R2, R19, 0x10000, RZ ;  /* 0x0001000013027824 */ /* 0x021fe200078e00ff */
[----:B------:R-:W-:Y:S01]  /*3a60*/  ISETP.GT.AND P0, PT, R3, 0x39, PT ;  /* 0x000000390300780c */ /* 0x000fe20003f04270 */
[----:B------:R-:W-:Y:S01]  /*3a70*/  @P2 IMAD.MOV.U32 R3, RZ, RZ, R7 ;  /* 0x000000ffff032224 */ /* 0x000fe200078e0007 */
[----:B------:R-:W-:Y:S01]  /*3a80*/  BSSY B1, `(.L_x_95) ;  /* 0x0000009000017945 */ /* 0x000fe20003800000 */
[----:B------:R-:W-:Y:S01]  /*3a90*/  FMUL R13, R2, R59 ;  /* 0x0000003b020d7220 */ /* 0x000fe20000400000 */
[----:B------:R-:W-:Y:S01]  /*3aa0*/  @P2 IMAD.MOV.U32 R2, RZ, RZ, R6 ;  /* 0x000000ffff022224 */ /* 0x000fe200078e0006 */
[----:B------:R-:W-:Y:S02]  /*3ab0*/  ISETP.GT.AND P3, PT, R0, RZ, P0 ;  /* 0x000000ff0000720c */ /* 0x000fe40000764270 */
[----:B------:R-:W-:-:S05]  /*3ac0*/  FFMA R13, R52, R58, R13 ;  /* 0x0000003a340d7223 */ /* 0x000fca000000000d */
[----:B------:R-:W-:-:S05]  /*3ad0*/  F2FP.BF16.F32.PACK_AB R13, RZ, R13 ;  /* 0x0000000dff0d723e */ /* 0x000fca00000010ff */
[----:B------:R0:W-:Y:S01]  /*3ae0*/  @P2 STG.E.U16 desc[UR36][R2.64+0x70], R13 ;  /* 0x0000700d02002986 */ /* 0x0001e2000c101524 */
[----:B------:R-:W-:Y:S05]  /*3af0*/  @!P3 BRA `(.L_x_96) ;  /* 0x000000000004b947 */ /* 0x000fea0003800000 */
[----:B------:R0:W5:Y:S02]  /*3b00*/  LDG.E.LTC128B.U16 R19, desc[UR36][R4.64+0x72] ;  /* 0x0000722404137981 */ /* 0x000164000c1e1520 */
.L_x_96:
[----:B------:R-:W-:Y:S05]  /*3b10*/  BSYNC B1 ;  /* 0x0000000000017941 */ /* 0x000fea0003800000 */
.L_x_95:
        /* <DEDUP_REMOVED lines=9> */
.L_x_98:
[----:B------:R-:W-:Y:S05]  /*3bb0*/  BSYNC B1 ;  /* 0x0000000000017941 */ /* 0x000fea0003800000 */
.L_x_97:
[----:B0----5:R-:W-:Y:S01]  /*3bc0*/  IMAD.U32 R2, R19, 0x10000, RZ ;  /* 0x0001000013027824 */ /* 0x021fe200078e00ff */
[----:B------:R-:W-:Y:S01]  /*3bd0*/  ISETP.GT.AND P0, PT, R0, 0x8, P0 ;  /* 0x000000080000780c */ /* 0x000fe20000704270 */
[----:B------:R-:W-:Y:S02]  /*3be0*/  BSSY B1, `(.L_x_99) ;  /* 0x000000a000017945 */ /* 0x000fe40003800000 */
[----:B------:R-:W-:Y:S01]  /*3bf0*/  FMUL R3, R2, R59 ;  /* 0x0000003b02037220 */ /* 0x000fe20000400000 */
[----:B------:R-:W-:-:S03]  /*3c00*/  @P1 IMAD.MOV.U32 R2, RZ, RZ, R10 ;  /* 0x000000ffff021224 */ /* 0x000fc600078e000a */
[----:B------:R-:W-:-:S05]  /*3c10*/  FFMA R3, R54, R58, R3 ;  /* 0x0000003a36037223 */ /* 0x000fca0000000003 */
[----:B------:R-:W-:-:S04]  /*3c20*/  F2FP.BF16.F32.PACK_AB R3, RZ, R3 ;  /* 0x00000003ff03723e */ /* 0x000fc800000010ff */
[----:B----4-:R-:W-:Y:S01]  /*3c30*/  PRMT R4, R3, 0x7610, R4 ;  /* 0x0000761003047816 */ /* 0x010fe20000000004 */
[----:B------:R-:W-:-:S05]  /*3c40*/  @P1 IMAD.MOV.U32 R3, RZ, RZ, R11 ;  /* 0x000000ffff031224 */ /* 0x000fca00078e000b */
[----:B------:R0:W-:Y:S01]  /*3c50*/  @P1 STG.E.U16 desc[UR36][R2.64+0x70], R4 ;  /* 0x0000700402001986 */ /* 0x0001e2000c101524 */
[----:B------:R-:W-:Y:S05]  /*3c60*/  @!P0 BRA `(.L_x_100) ;  /* 0x0000000000048947 */ /* 0x000fea0003800000 */
[----:B------:R4:W5:Y:S02]  /*3c70*/  LDG.E.LTC128B.U16 R19, desc[UR36][R8.64+0x72] ;  /* 0x0000722408137981 */ /* 0x000964000c1e1520 */
.L_x_100:
[----:B------:R-:W-:Y:S05]  /*3c80*/  BSYNC B1 ;  /* 0x0000000000017941 */ /* 0x000fea0003800000 */
.L_x_99:
[----:B------:R-:W-:Y:S05]  /*3c90*/  @!P0 BRA `(.L_x_101) ;  /* 0x0000000800a88947 */ /* 0x000fea0003800000 */
[----:B-----5:R-:W-:-:S04]  /*3ca0*/  IMAD.U32 R0, R19, 0x10000, RZ ;  /* 0x0001000013007824 */ /* 0x020fc800078e00ff */
[----:B------:R-:W-:-:S04]  /*3cb0*/  FMUL R0, R0, R59 ;  /* 0x0000003b00007220 */ /* 0x000fc80000400000 */
[----:B------:R-:W-:-:S05]  /*3cc0*/  FFMA R0, R55, R58, R0 ;  /* 0x0000003a37007223 */ /* 0x000fca0000000000 */
[----:B------:R-:W-:-:S05]  /*3cd0*/  F2FP.BF16.F32.PACK_AB R0, RZ, R0 ;  /* 0x00000000ff00723e */ /* 0x000fca00000010ff */
[----:B------:R0:W-:Y:S01]  /*3ce0*/  STG.E.U16 desc[UR36][R10.64+0x72], R0 ;  /* 0x000072000a007986 */ /* 0x0001e2000c101524 */
[----:B------:R-:W-:Y:S05]  /*3cf0*/  BRA `(.L_x_101) ;  /* 0x0000000800907947 */ /* 0x000fea0003800000 */
.L_x_40:
[----:B------:R-:W-:Y:S01]  /*3d00*/  ISETP.GT.AND P0, PT, R3, 0x1, PT ;  /* 0x000000010300780c */ /* 0x000fe20003f04270 */
[----:B------:R-:W-:Y:S01]  /*3d10*/  ULDC.64 UR4, c[0x0][0x5c0] ;  /* 0x0001700000047ab9 */ /* 0x000fe20000000a00 */
[-C--:B------:R-:W-:Y:S01]  /*3d20*/  FMUL R24, R24, R58.reuse ;  /* 0x0000003a18187220 */ /* 0x080fe20000400000 */
[-C--:B------:R-:W-:Y:S01]  /*3d30*/  FMUL R25, R25, R58.reuse ;  /* 0x0000003a19197220 */ /* 0x080fe20000400000 */
[----:B------:R-:W-:Y:S01]  /*3d40*/  ISETP.GT.AND P3, PT, R0, RZ, P0 ;  /* 0x000000ff0000720c */ /* 0x000fe20000764270 */
[-C--:B------:R-:W-:Y:S01]  /*3d50*/  FMUL R26, R26, R58.reuse ;  /* 0x0000003a1a1a7220 */ /* 0x080fe20000400000 */
[----:B------:R-:W-:Y:S01]  /*3d60*/  LEA R4, P4, R70, UR4, 0x1 ;  /* 0x0000000446047c11 */ /* 0x000fe2000f8808ff */
[----:B------:R-:W-:Y:S01]  /*3d70*/  FMUL R27, R27, R58 ;  /* 0x0000003a1b1b7220 */ /* 0x000fe20000400000 */
[----:B------:R-:W-:Y:S01]  /*3d80*/  F2FP.BF16.F32.PACK_AB R24, RZ, R24 ;  /* 0x00000018ff18723e */ /* 0x000fe200000010ff */
[-C--:B------:R-:W-:Y:S01]  /*3d90*/  FMUL R28, R28, R58.reuse ;  /* 0x0000003a1c1c7220 */ /* 0x080fe20000400000 */
[----:B------:R-:W-:Y:S01]  /*3da0*/  LEA.HI.X R5, R70, UR5, R7, 0x1, P4 ;  /* 0x0000000546057c11 */ /* 0x000fe2000a0f0c07 */
[-C--:B------:R-:W-:Y:S01]  /*3db0*/  FMUL R29, R29, R58.reuse ;  /* 0x0000003a1d1d7220 */ /* 0x080fe20000400000 */
[----:B------:R-:W-:Y:S01]  /*3dc0*/  F2FP.BF16.F32.PACK_AB R25, RZ, R25 ;  /* 0x00000019ff19723e */ /* 0x000fe200000010ff */
[-C--:B------:R-:W-:Y:S01]  /*3dd0*/  FMUL R30, R30, R58.reuse ;  /* 0x0000003a1e1e7220 */ /* 0x080fe20000400000 */
[----:B------:R-:W-:Y:S01]  /*3de0*/  SHF.L.U64.HI R77, R76, 0x4, R77 ;  /* 0x000000044c4d7819 */ /* 0x000fe2000001024d */
[----:B------:R-:W-:Y:S01]  /*3df0*/  @P1 STG.E.U16 desc[UR36][R4.64], R24 ;  /* 0x0000001804001986 */ /* 0x000fe2000c101524 */
[----:B------:R-:W-:Y:S01]  /*3e00*/  ISETP.GT.AND P1, PT, R3, 0x8, PT ;  /* 0x000000080300780c */ /* 0x000fe20003f24270 */
[----:B------:R-:W-:Y:S01]  /*3e10*/  FMUL R31, R31, R58 ;  /* 0x0000003a1f1f7220 */ /* 0x000fe20000400000 */
[----:B------:R-:W-:Y:S01]  /*3e20*/  ISETP.GT.AND P4, PT, R0, 0x8, P0 ;  /* 0x000000080000780c */ /* 0x000fe20000784270 */
[----:B------:R-:W-:Y:S01]  /*3e30*/  @P3 STG.E.U16 desc[UR36][R4.64+0x2], R25 ;  /* 0x0000021904003986 */ /* 0x000fe2000c101524 */
[----:B------:R-:W-:Y:S01]  /*3e40*/  LEA R6, P3, R76, R4, 0x4 ;  /* 0x000000044c067211 */ /* 0x000fe200078620ff */
[-C--:B------:R-:W-:Y:S01]  /*3e50*/  FMUL R32, R32, R58.reuse ;  /* 0x0000003a20207220 */ /* 0x080fe20000400000 */
[C---:B------:R-:W-:Y:S01]  /*3e60*/  ISETP.GT.AND P2, PT, R0.reuse, 0x8, P2 ;  /* 0x000000080000780c */ /* 0x040fe20001744270 */
[-C--:B------:R-:W-:Y:S01]  /*3e70*/  FMUL R33, R33, R58.reuse ;  /* 0x0000003a21217220 */ /* 0x080fe20000400000 */
[----:B------:R-:W-:Y:S01]  /*3e80*/  ISETP.GT.AND P0, PT, R3, 0x9, PT ;  /* 0x000000090300780c */ /* 0x000fe20003f04270 */
[----:B------:R-:W-:Y:S01]  /*3e90*/  IMAD.X R7, R77, 0x1, R5, P3 ;  /* 0x000000014d077824 */ /* 0x000fe200018e0605 */
[----:B------:R-:W-:Y:S01]  /*3ea0*/  ISETP.GT.AND P5, PT, R0, RZ, P1 ;  /* 0x000000ff0000720c */ /* 0x000fe20000fa4270 */
[-C--:B------:R-:W-:Y:S01]  /*3eb0*/  FMUL R34, R34, R58.reuse ;  /* 0x0000003a22227220 */ /* 0x080fe20000400000 */
[----:B------:R-:W-:Y:S01]  /*3ec0*/  ISETP.GT.AND P3, PT, R0, RZ, P0 ;  /* 0x000000ff0000720c */ /* 0x000fe20000764270 */
[----:B------:R-:W-:Y:S01]  /*3ed0*/  FMUL R35, R35, R58 ;  /* 0x0000003a23237220 */ /* 0x000fe20000400000 */
[----:B------:R-:W-:Y:S01]  /*3ee0*/  F2FP.BF16.F32.PACK_AB R26, RZ, R26 ;  /* 0x0000001aff1a723e */ /* 0x000fe200000010ff */
[-C--:B------:R-:W-:Y:S01]  /*3ef0*/  FMUL R36, R36, R58.reuse ;  /* 0x0000003a24247220 */ /* 0x080fe20000400000 */
[----:B------:R-:W-:Y:S01]  /*3f00*/  F2FP.BF16.F32.PACK_AB R27, RZ, R27 ;  /* 0x0000001bff1b723e */ /* 0x000fe200000010ff */
[----:B------:R-:W-:Y:S01]  /*3f10*/  FMUL R37, R37, R58 ;  /* 0x0000003a25257220 */ /* 0x000fe20000400000 */
[----:B------:R-:W-:Y:S01]  /*3f20*/  F2FP.BF16.F32.PACK_AB R28, RZ, R28 ;  /* 0x0000001cff1c723e */ /* 0x000fe200000010ff */
[----:B------:R-:W-:Y:S01]  /*3f30*/  @P2 STG.E.U16 desc[UR36][R6.64], R26 ;  /* 0x0000001a06002986 */ /* 0x000fe2000c101524 */
[----:B------:R-:W-:Y:S01]  /*3f40*/  F2FP.BF16.F32.PACK_AB R29, RZ, R29 ;  /* 0x0000001dff1d723e */ /* 0x000fe200000010ff */
[-C--:B------:R-:W-:Y:S01]  /*3f50*/  FMUL R38, R38, R58.reuse ;  /* 0x0000003a26267220 */ /* 0x080fe20000400000 */
[C---:B------:R-:W-:Y:S01]  /*3f60*/  ISETP.GT.AND P2, PT, R0.reuse, 0x8, P1 ;  /* 0x000000080000780c */ /* 0x040fe20000f44270 */
[----:B------:R-:W-:Y:S01]  /*3f70*/  @P4 STG.E.U16 desc[UR36][R6.64+0x2], R27 ;  /* 0x0000021b06004986 */ /* 0x000fe2000c101524 */
[----:B------:R-:W-:Y:S01]  /*3f80*/  ISETP.GT.AND P1, PT, R3, 0x10, PT ;  /* 0x000000100300780c */ /* 0x000fe20003f24270 */
[----:B------:R-:W-:Y:S01]  /*3f90*/  FMUL R39, R39, R58 ;  /* 0x0000003a27277220 */ /* 0x000fe20000400000 */
[----:B------:R-:W-:Y:S01]  /*3fa0*/  F2FP.BF16.F32.PACK_AB R30, RZ, R30 ;  /* 0x0000001eff1e723e */ /* 0x000fe200000010ff */
[----:B------:R-:W-:Y:S01]  /*3fb0*/  @P5 STG.E.U16 desc[UR36][R4.64+0x10], R28 ;  /* 0x0000101c04005986 */ /* 0x000fe2000c101524 */
[----:B------:R-:W-:Y:S01]  /*3fc0*/  ISETP.GT.AND P4, PT, R0, RZ, P1 ;  /* 0x000000ff0000720c */ /* 0x000fe20000f84270 */
[-C--:B------:R-:W-:Y:S01]  /*3fd0*/  FMUL R40, R40, R58.reuse ;  /* 0x0000003a28287220 */ /* 0x080fe20000400000 */
[----:B------:R-:W-:Y:S01]  /*3fe0*/  F2FP.BF16.F32.PACK_AB R31, RZ, R31 ;  /* 0x0000001fff1f723e */ /* 0x000fe200000010ff */
[----:B------:R-:W-:Y:S01]  /*3ff0*/  @P3 STG.E.U16 desc[UR36][R4.64+0x12], R29 ;  /* 0x0000121d04003986 */ /* 0x000fe2000c101524 */
[----:B------:R-:W-:Y:S01]  /*4000*/  ISETP.GT.AND P3, PT, R0, 0x8, P0 ;  /* 0x000000080000780c */ /* 0x000fe20000764270 */
[----:B------:R-:W-:Y:S01]  /*4010*/  FMUL R41, R41, R58 ;  /* 0x0000003a29297220 */ /* 0x000fe20000400000 */
[----:B------:R-:W-:Y:S01]  /*4020*/  ISETP.GT.AND P0, PT, R3, 0x11, PT ;  /* 0x000000110300780c */ /* 0x000fe20003f04270 */
[----:B------:R-:W-:Y:S01]  /*4030*/  @P2 STG.E.U16 desc[UR36][R6.64+0x10], R30 ;  /* 0x0000101e06002986 */ /* 0x000fe2000c101524 */
[----:B------:R-:W-:Y:S01]  /*4040*/  F2FP.BF16.F32.PACK_AB R32, RZ, R32 ;  /* 0x00000020ff20723e */ /* 0x000fe200000010ff */
[-C--:B------:R-:W-:Y:S01]  /*4050*/  FMUL R42, R42, R58.reuse ;  /* 0x0000003a2a2a7220 */ /* 0x080fe20000400000 */
[C---:B------:R-:W-:Y:S01]  /*4060*/  ISETP.GT.AND P5, PT, R0.reuse, RZ, P0 ;  /* 0x000000ff0000720c */ /* 0x040fe200007a4270 */
[-C--:B------:R-:W-:Y:S01]  /*4070*/  FMUL R43, R43, R58.reuse ;  /* 0x0000003a2b2b7220 */ /* 0x080fe20000400000 */
[----:B------:R-:W-:Y:S01]  /*4080*/  ISETP.GT.AND P2, PT, R0, 0x8, P1 ;  /* 0x000000080000780c */ /* 0x000fe20000f44270 */
[-C--:B------:R-:W-:Y:S01]  /*4090*/  FMUL R44, R44, R58.reuse ;  /* 0x0000003a2c2c7220 */ /* 0x080fe20000400000 */
[----:B------:R-:W-:Y:S01]  /*40a0*/  ISETP.GT.AND P1, PT, R3, 0x18, PT ;  /* 0x000000180300780c */ /* 0x000fe20003f24270 */
[-C--:B------:R-:W-:Y:S01]  /*40b0*/  FMUL R45, R45, R58.reuse ;  /* 0x0000003a2d2d7220 */ /* 0x080fe20000400000 */
[----:B------:R-:W-:Y:S01]  /*40c0*/  F2FP.BF16.F32.PACK_AB R33, RZ, R33 ;  /* 0x00000021ff21723e */ /* 0x000fe200000010ff */
[----:B------:R-:W-:Y:S01]  /*40d0*/  @P3 STG.E.U16 desc[UR36][R6.64+0x12], R31 ;  /* 0x0000121f06003986 */ /* 0x000fe2000c101524 */
[----:B------:R-:W-:Y:S01]  /*40e0*/  ISETP.GT.AND P3, PT, R0, 0x8, P0 ;  /* 0x000000080000780c */ /* 0x000fe20000764270 */
[-C--:B------:R-:W-:Y:S01]  /*40f0*/  FMUL R46, R46, R58.reuse ;  /* 0x0000003a2e2e7220 */ /* 0x080fe20000400000 */
[----:B------:R-:W-:Y:S01]  /*4100*/  ISETP.GT.AND P0, PT, R3, 0x19, PT ;  /* 0x000000190300780c */ /* 0x000fe20003f04270 */
[----:B------:R-:W-:Y:S01]  /*4110*/  @P4 STG.E.U16 desc[UR36][R4.64+0x20], R32 ;  /* 0x0000202004004986 */ /* 0x000fe2000c101524 */
[C---:B------:R-:W-:Y:S01]  /*4120*/  ISETP.GT.AND P4, PT, R0.reuse, RZ, P1 ;  /* 0x000000ff0000720c */ /* 0x040fe20000f84270 */
[----:B------:R-:W-:Y:S01]  /*4130*/  FMUL R47, R47, R58 ;  /* 0x0000003a2f2f7220 */ /* 0x000fe20000400000 */
[----:B------:R-:W-:Y:S01]  /*4140*/  F2FP.BF16.F32.PACK_AB R34, RZ, R34 ;  /* 0x00000022ff22723e */ /* 0x000fe200000010ff */
[----:B------:R-:W-:Y:S01]  /*4150*/  @P5 STG.E.U16 desc[UR36][R4.64+0x22], R33 ;  /* 0x0000222104005986 */ /* 0x000fe2000c101524 */
[----:B------:R-:W-:Y:S01]  /*4160*/  ISETP.GT.AND P5, PT, R0, RZ, P0 ;  /* 0x000000ff0000720c */ /* 0x000fe200007a4270 */
[----:B------:R-:W-:Y:S01]  /*4170*/  FMUL R48, R48, R58 ;  /* 0x0000003a30307220 */ /* 0x000fe20000400000 */
[----:B------:R-:W-:Y:S01]  /*4180*/  F2FP.BF16.F32.PACK_AB R35, RZ, R35 ;  /* 0x00000023ff23723e */ /* 0x000fe200000010ff */
[----:B------:R-:W-:Y:S01]  /*4190*/  @P2 STG.E.U16 desc[UR36][R6.64+0x20], R34 ;  /* 0x0000202206002986 */ /* 0x000fe2000c101524 */
[----:B------:R-:W-:Y:S01]  /*41a0*/  F2FP.BF16.F32.PACK_AB R36, RZ, R36 ;  /* 0x00000024ff24723e */ /* 0x000fe200000010ff */
[-C--:B------:R-:W-:Y:S01]  /*41b0*/  FMUL R49, R49, R58.reuse ;  /* 0x0000003a31317220 */ /* 0x080fe20000400000 */
[----:B------:R-:W-:Y:S01]  /*41c0*/  ISETP.GT.AND P2, PT, R0, 0x8, P1 ;  /* 0x000000080000780c */ /* 0x000fe20000f44270 */
[----:B------:R-:W-:Y:S01]  /*41d0*/  @P3 STG.E.U16 desc[UR36][R6.64+0x22], R35 ;  /* 0x0000222306003986 */ /* 0x000fe2000c101524 */
[----:B------:R-:W-:Y:S01]  /*41e0*/  ISETP.GT.AND P1, PT, R3, 0x20, PT ;  /* 0x000000200300780c */ /* 0x000fe20003f24270 */
[-C--:B------:R-:W-:Y:S01]  /*41f0*/  FMUL R50, R50, R58.reuse ;  /* 0x0000003a32327220 */ /* 0x080fe20000400000 */
[----:B------:R-:W-:Y:S01]  /*4200*/  F2FP.BF16.F32.PACK_AB R37, RZ, R37 ;  /* 0x00000025ff25723e */ /* 0x000fe200000010ff */
[----:B------:R-:W-:Y:S01]  /*4210*/  @P4 STG.E.U16 desc[UR36][R4.64+0x30], R36 ;  /* 0x0000302404004986 */ /* 0x000fe2000c101524 */
[C---:B------:R-:W-:Y:S01]  /*4220*/  ISETP.GT.AND P3, PT, R0.reuse, 0x8, P0 ;  /* 0x000000080000780c */ /* 0x040fe20000764270 */
[-C--:B------:R-:W-:Y:S01]  /*4230*/  FMUL R51, R51, R58.reuse ;  /* 0x0000003a33337220 */ /* 0x080fe20000400000 */
[----:B------:R-:W-:Y:S01]  /*4240*/  ISETP.GT.AND P0, PT, R3, 0x21, PT ;  /* 0x000000210300780c */ /* 0x000fe20003f04270 */
[----:B------:R-:W-:Y:S01]  /*4250*/  @P5 STG.E.U16 desc[UR36][R4.64+0x32], R37 ;  /* 0x0000322504005986 */ /* 0x000fe2000c101524 */
        /* <DEDUP_REMOVED lines=10> */
[----:B------:R-:W-:-:S02]  /*4300*/  F2FP.BF16.F32.PACK_AB R41, RZ, R41 ;  /* 0x00000029ff29723e */ /* 0x000fc400000010ff */
[C---:B------:R-:W-:Y:S01]  /*4310*/  ISETP.GT.AND P1, PT, R0.reuse, 0x8, P1 ;  /* 0x000000080000780c */ /* 0x040fe20000f24270 */
[----:B------:R-:W-:Y:S01]  /*4320*/  @P3 STG.E.U16 desc[UR36][R6.64+0x32], R39 ;  /* 0x0000322706003986 */ /* 0x000fe2000c101524 */
[C---:B------:R-:W-:Y:S02]  /*4330*/  ISETP.GT.AND P2, PT, R0.reuse, 0x8, P0 ;  /* 0x000000080000780c */ /* 0x040fe40000744270 */
[C---:B------:R-:W-:Y:S01]  /*4340*/  ISETP.GT.AND P0, PT, R3.reuse, 0x29, PT ;  /* 0x000000290300780c */ /* 0x040fe20003f04270 */
[----:B------:R-:W-:Y:S01]  /*4350*/  @P4 STG.E.U16 desc[UR36][R4.64+0x40], R40 ;  /* 0x0000402804004986 */ /* 0x000fe2000c101524 */
[----:B------:R-:W-:Y:S02]  /*4360*/  ISETP.GT.AND P4, PT, R3, 0x28, PT ;  /* 0x000000280300780c */ /* 0x000fe40003f84270 */
[----:B------:R-:W-:Y:S01]  /*4370*/  F2FP.BF16.F32.PACK_AB R42, RZ, R42 ;  /* 0x0000002aff2a723e */ /* 0x000fe200000010ff */
[----:B------:R-:W-:Y:S01]  /*4380*/  @P5 STG.E.U16 desc[UR36][R4.64+0x42], R41 ;  /* 0x0000422904005986 */ /* 0x000fe2000c101524 */
[----:B------:R-:W-:-:S02]  /*4390*/  ISETP.GT.AND P5, PT, R0, RZ, P4 ;  /* 0x000000ff0000720c */ /* 0x000fc400027a4270 */
[C---:B------:R-:W-:Y:S01]  /*43a0*/  ISETP.GT.AND P3, PT, R0.reuse, RZ, P0 ;  /* 0x000000ff0000720c */ /* 0x040fe20000764270 */
[----:B------:R-:W-:Y:S01]  /*43b0*/  @P1 STG.E.U16 desc[UR36][R6.64+0x40], R42 ;  /* 0x0000402a06001986 */ /* 0x000fe2000c101524 */
[----:B------:R-:W-:Y:S02]  /*43c0*/  F2FP.BF16.F32.PACK_AB R43, RZ, R43 ;  /* 0x0000002bff2b723e */ /* 0x000fe400000010ff */
[----:B------:R-:W-:Y:S02]  /*43d0*/  F2FP.BF16.F32.PACK_AB R44, RZ, R44 ;  /* 0x0000002cff2c723e */ /* 0x000fe400000010ff */
[C---:B------:R-:W-:Y:S01]  /*43e0*/  ISETP.GT.AND P4, PT, R0.reuse, 0x8, P4 ;  /* 0x000000080000780c */ /* 0x040fe20002784270 */
[----:B------:R-:W-:Y:S01]  /*43f0*/  @P2 STG.E.U16 desc[UR36][R6.64+0x42], R43 ;  /* 0x0000422b06002986 */ /* 0x000fe2000c101524 */
[----:B------:R-:W-:Y:S02]  /*4400*/  F2FP.BF16.F32.PACK_AB R45, RZ, R45 ;  /* 0x0000002dff2d723e */ /* 0x000fe400000010ff */
[----:B------:R-:W-:Y:S01]  /*4410*/  ISETP.GT.AND P2, PT, R3, 0x31, PT ;  /* 0x000000310300780c */ /* 0x000fe20003f44270 */
[----:B------:R-:W-:Y:S01]  /*4420*/  @P5 STG.E.U16 desc[UR36][R4.64+0x50], R44 ;  /* 0x0000502c04005986 */ /* 0x000fe2000c101524 */
[----:B------:R-:W-:-:S02]  /*4430*/  ISETP.GT.AND P5, PT, R0, 0x8, P0 ;  /* 0x000000080000780c */ /* 0x000fc400007a4270 */
[C---:B------:R-:W-:Y:S01]  /*4440*/  ISETP.GT.AND P1, PT, R3.reuse, 0x38, PT ;  /* 0x000000380300780c */ /* 0x040fe20003f24270 */
[----:B------:R-:W-:Y:S01]  /*4450*/  @P3 STG.E.U16 desc[UR36][R4.64+0x52], R45 ;  /* 0x0000522d04003986 */ /* 0x000fe2000c101524 */
[C---:B------:R-:W-:Y:S02]  /*4460*/  ISETP.GT.AND P3, PT, R3.reuse, 0x30, PT ;  /* 0x000000300300780c */ /* 0x040fe40003f64270 */
[----:B------:R-:W-:Y:S01]  /*4470*/  ISETP.GT.AND P0, PT, R3, 0x39, PT ;  /* 0x000000390300780c */ /* 0x000fe20003f04270 */
[----:B------:R-:W-:Y:S01]  /*4480*/  @P4 IMAD.MOV.U32 R2, RZ, RZ, R6 ;  /* 0x000000ffff024224 */ /* 0x000fe200078e0006 */
[----:B------:R-:W-:Y:S01]  /*4490*/  F2FP.BF16.F32.PACK_AB R46, RZ, R46 ;  /* 0x0000002eff2e723e */ /* 0x000fe200000010ff */
[----:B------:R-:W-:Y:S01]  /*44a0*/  @P4 IMAD.MOV.U32 R3, RZ, RZ, R7 ;  /* 0x000000ffff034224 */ /* 0x000fe200078e0007 */
[----:B------:R-:W-:Y:S02]  /*44b0*/  F2FP.BF16.F32.PACK_AB R47, RZ, R47 ;  /* 0x0000002fff2f723e */ /* 0x000fe400000010ff */
[----:B------:R-:W-:-:S02]  /*44c0*/  F2FP.BF16.F32.PACK_AB R48, RZ, R48 ;  /* 0x00000030ff30723e */ /* 0x000fc400000010ff */
[----:B------:R1:W-:Y:S01]  /*44d0*/  @P4 STG.E.U16 desc[UR36][R2.64+0x50], R46 ;  /* 0x0000502e02004986 */ /* 0x0003e2000c101524 */
[C---:B------:R-:W-:Y:S02]  /*44e0*/  ISETP.GT.AND P4, PT, R0.reuse, RZ, P2 ;  /* 0x000000ff0000720c */ /* 0x040fe40001784270 */
[----:B------:R-:W-:Y:S02]  /*44f0*/  F2FP.BF16.F32.PACK_AB R49, RZ, R49 ;  /* 0x00000031ff31723e */ /* 0x000fe400000010ff */
[----:B------:R-:W-:Y:S02]  /*4500*/  ISETP.GT.AND P2, PT, R0, 0x8, P2 ;  /* 0x000000080000780c */ /* 0x000fe40001744270 */
[----:B------:R-:W-:Y:S02]  /*4510*/  F2FP.BF16.F32.PACK_AB R50, RZ, R50 ;  /* 0x00000032ff32723e */ /* 0x000fe400000010ff */
[----:B------:R-:W-:Y:S02]  /*4520*/  F2FP.BF16.F32.PACK_AB R51, RZ, R51 ;  /* 0x00000033ff33723e */ /* 0x000fe400000010ff */
[----:B------:R-:W-:Y:S01]  /*4530*/  F2FP.BF16.F32.PACK_AB R52, RZ, R52 ;  /* 0x00000034ff34723e */ /* 0x000fe200000010ff */
[----:B-1----:R-:W-:Y:S01]  /*4540*/  @P5 IMAD.MOV.U32 R2, RZ, RZ, R6 ;  /* 0x000000ffff025224 */ /* 0x002fe200078e0006 */
[----:B------:R-:W-:Y:S01]  /*4550*/  F2FP.BF16.F32.PACK_AB R53, RZ, R53 ;  /* 0x00000035ff35723e */ /* 0x000fe200000010ff */
[----:B------:R-:W-:Y:S01]  /*4560*/  @P5 IMAD.MOV.U32 R3, RZ, RZ, R7 ;  /* 0x000000ffff035224 */ /* 0x000fe200078e0007 */
[----:B------:R-:W-:-:S02]  /*4570*/  F2FP.BF16.F32.PACK_AB R54, RZ, R54 ;  /* 0x00000036ff36723e */ /* 0x000fc400000010ff */
[----:B------:R-:W-:Y:S02]  /*4580*/  F2FP.BF16.F32.PACK_AB R55, RZ, R55 ;  /* 0x00000037ff37723e */ /* 0x000fe400000010ff */
[----:B------:R1:W-:Y:S01]  /*4590*/  @P5 STG.E.U16 desc[UR36][R2.64+0x52], R47 ;  /* 0x0000522f02005986 */ /* 0x0003e2000c101524 */
[C---:B------:R-:W-:Y:S02]  /*45a0*/  ISETP.GT.AND P5, PT, R0.reuse, RZ, P3 ;  /* 0x000000ff0000720c */ /* 0x040fe40001fa4270 */
[----:B------:R-:W-:-:S11]  /*45b0*/  ISETP.GT.AND P3, PT, R0, 0x8, P3 ;  /* 0x000000080000780c */ /* 0x000fd60001f64270 */
[----:B-1----:R-:W-:Y:S02]  /*45c0*/  @P5 IMAD.MOV.U32 R2, RZ, RZ, R4 ;  /* 0x000000ffff025224 */ /* 0x002fe400078e0004 */
[----:B------:R-:W-:-:S05]  /*45d0*/  @P5 IMAD.MOV.U32 R3, RZ, RZ, R5 ;  /* 0x000000ffff035224 */ /* 0x000fca00078e0005 */
[----:B------:R1:W-:Y:S01]  /*45e0*/  @P5 STG.E.U16 desc[UR36][R2.64+0x60], R48 ;  /* 0x0000603002005986 */ /* 0x0003e2000c101524 */
[C---:B------:R-:W-:Y:S02]  /*45f0*/  ISETP.GT.AND P5, PT, R0.reuse, RZ, P0 ;  /* 0x000000ff0000720c */ /* 0x040fe400007a4270 */
[----:B------:R-:W-:Y:S01]  /*4600*/  ISETP.GT.AND P0, PT, R0, 0x8, P0 ;  /* 0x000000080000780c */ /* 0x000fe20000704270 */
[----:B-1----:R-:W-:Y:S02]  /*4610*/  @P4 IMAD.MOV.U32 R2, RZ, RZ, R4 ;  /* 0x000000ffff024224 */ /* 0x002fe400078e0004 */
[----:B------:R-:W-:-:S05]  /*4620*/  @P4 IMAD.MOV.U32 R3, RZ, RZ, R5 ;  /* 0x000000ffff034224 */ /* 0x000fca00078e0005 */
[----:B------:R1:W-:Y:S01]  /*4630*/  @P4 STG.E.U16 desc[UR36][R2.64+0x62], R49 ;  /* 0x0000623102004986 */ /* 0x0003e2000c101524 */
[C---:B------:R-:W-:Y:S02]  /*4640*/  ISETP.GT.AND P4, PT, R0.reuse, RZ, P1 ;  /* 0x000000ff0000720c */ /* 0x040fe40000f84270 */
[----:B------:R-:W-:Y:S01]  /*4650*/  ISETP.GT.AND P1, PT, R0, 0x8, P1 ;  /* 0x000000080000780c */ /* 0x000fe20000f24270 */
[----:B-1----:R-:W-:Y:S02]  /*4660*/  @P3 IMAD.MOV.U32 R2, RZ, RZ, R6 ;  /* 0x000000ffff023224 */ /* 0x002fe400078e0006 */
[----:B------:R-:W-:-:S05]  /*4670*/  @P3 IMAD.MOV.U32 R3, RZ, RZ, R7 ;  /* 0x000000ffff033224 */ /* 0x000fca00078e0007 */
[----:B------:R1:W-:Y:S02]  /*4680*/  @P3 STG.E.U16 desc[UR36][R2.64+0x60], R50 ;  /* 0x0000603202003986 */ /* 0x0003e4000c101524 */
[----:B-1----:R-:W-:Y:S02]  /*4690*/  @P2 IMAD.MOV.U32 R2, RZ, RZ, R6 ;  /* 0x000000ffff022224 */ /* 0x002fe400078e0006 */
[----:B------:R-:W-:-:S05]  /*46a0*/  @P2 IMAD.MOV.U32 R3, RZ, RZ, R7 ;  /* 0x000000ffff032224 */ /* 0x000fca00078e0007 */
[----:B------:R1:W-:Y:S02]  /*46b0*/  @P2 STG.E.U16 desc[UR36][R2.64+0x62], R51 ;  /* 0x0000623302002986 */ /* 0x0003e4000c101524 */
[----:B-1----:R-:W-:Y:S02]  /*46c0*/  @P4 IMAD.MOV.U32 R2, RZ, RZ, R4 ;  /* 0x000000ffff024224 */ /* 0x002fe400078e0004 */
[----:B------:R-:W-:-:S05]  /*46d0*/  @P4 IMAD.MOV.U32 R3, RZ, RZ, R5 ;  /* 0x000000ffff034224 */ /* 0x000fca00078e0005 */
[----:B------:R1:W-:Y:S04]  /*46e0*/  @P4 STG.E.U16 desc[UR36][R2.64+0x70], R52 ;  /* 0x0000703402004986 */ /* 0x0003e8000c101524 */
[----:B------:R2:W-:Y:S01]  /*46f0*/  @P5 STG.E.U16 desc[UR36][R4.64+0x72], R53 ;  /* 0x0000723504005986 */ /* 0x0005e2000c101524 */
[----:B-1----:R-:W-:Y:S02]  /*4700*/  @P1 IMAD.MOV.U32 R2, RZ, RZ, R6 ;  /* 0x000000ffff021224 */ /* 0x002fe400078e0006 */
[----:B------:R-:W-:-:S05]  /*4710*/  @P1 IMAD.MOV.U32 R3, RZ, RZ, R7 ;  /* 0x000000ffff031224 */ /* 0x000fca00078e0007 */
[----:B------:R2:W-:Y:S04]  /*4720*/  @P1 STG.E.U16 desc[UR36][R2.64+0x70], R54 ;  /* 0x0000703602001986 */ /* 0x0005e8000c101524 */
[----:B------:R2:W-:Y:S02]  /*4730*/  @P0 STG.E.U16 desc[UR36][R6.64+0x72], R55 ;  /* 0x0000723706000986 */ /* 0x0005e4000c101524 */
.L_x_101:
[----:B------:R-:W-:Y:S05]  /*4740*/  BSYNC B0 ;  /* 0x0000000000007941 */ /* 0x000fea0003800000 */
.L_x_39:
[----:B0-2---:R-:W2:Y:S01]  /*4750*/  LDL.64 R2, [R1] ;  /* 0x0000000001027983 */ /* 0x005ea20000100a00 */
[----:B------:R-:W-:Y:S01]  /*4760*/  ULDC.64 UR4, c[0x0][0x650] ;  /* 0x0001940000047ab9 */ /* 0x000fe20000000a00 */
[----:B------:R0:W-:Y:S01]  /*4770*/  SYNCS.ARRIVE.TRANS64.A1T0 RZ, [R66+UR47], RZ ;  /* 0x000000ff42ff79a7 */ /* 0x0001e2000810002f */
[----:B------:R-:W-:Y:S01]  /*4780*/  PRMT R0, RZ, 0x7610, R0 ;  /* 0x00007610ff007816 */ /* 0x000fe20000000000 */
[----:B-----5:R-:W-:Y:S02]  /*4790*/  IMAD.MOV.U32 R19, RZ, RZ, -0x1 ;  /* 0xffffffffff137424 */ /* 0x020fe400078e00ff */
[----:B------:R-:W-:Y:S01]  /*47a0*/  IMAD.MOV.U32 R22, RZ, RZ, -0x1 ;  /* 0xffffffffff167424 */ /* 0x000fe200078e00ff */
[----:B--2---:R-:W-:-:S04]  /*47b0*/  LEA R18, P0, R2, R18, 0x1 ;  /* 0x0000001202127211 */ /* 0x004fc800078008ff */
[----:B------:R-:W-:Y:S01]  /*47c0*/  LEA.HI.X R17, R2, R17, R23, 0x1, P0 ;  /* 0x0000001102117211 */ /* 0x000fe200000f0c17 */
[----:B------:R-:W-:Y:S01]  /*47d0*/  IMAD.MOV.U32 R2, RZ, RZ, -0x1 ;  /* 0xffffffffff027424 */ /* 0x000fe200078e00ff */
[----:B------:R-:W-:-:S04]  /*47e0*/  ISETP.GE.U32.AND P0, PT, R18, UR4, PT ;  /* 0x0000000412007c0c */ /* 0x000fc8000bf06070 */
[----:B------:R-:W-:-:S13]  /*47f0*/  ISETP.GE.U32.AND.EX P0, PT, R17, UR5, PT, P0 ;  /* 0x0000000511007c0c */ /* 0x000fda000bf06100 */
[----:B0-----:R-:W-:Y:S05]  /*4800*/  @P0 BRA `(.L_x_102) ;  /* 0x0000000400700947 */ /* 0x001fea0003800000 */
[----:B-1----:R-:W0:Y:S01]  /*4810*/  S2R R10, SR_CTAID.X ;  /* 0x00000000000a7919 */ /* 0x002e220000002500 */
[----:B---34-:R-:W1:Y:S01]  /*4820*/  LDC.64 R8, c[0x0][0x628] ;  /* 0x00018a00ff087b82 */ /* 0x018e620000000a00 */
[----:B------:R-:W-:Y:S01]  /*4830*/  ULDC UR4, c[0x0][0x150] ;  /* 0x0000540000047ab9 */ /* 0x000fe20000000800 */
[----:B------:R-:W-:Y:S01]  /*4840*/  IMAD.MOV.U32 R6, RZ, RZ, R18 ;  /* 0x000000ffff067224 */ /* 0x000fe200078e0012 */
[----:B------:R-:W2:Y:S01]  /*4850*/  S2R R20, SR_CTAID.Y ;  /* 0x0000000000147919 */ /* 0x000ea20000002600 */
[----:B------:R-:W-:-:S04]  /*4860*/  IMAD.MOV.U32 R7, RZ, RZ, R17 ;  /* 0x000000ffff077224 */ /* 0x000fc800078e0011 */
[----:B------:R-:W3:Y:S08]  /*4870*/  LDC R15, c[0x0][0x144] ;  /* 0x00005100ff0f7b82 */ /* 0x000ef00000000800 */
[----:B------:R-:W4:Y:S08]  /*4880*/  LDC R0, c[0x0][0x630] ;  /* 0x00018c00ff007b82 */ /* 0x000f300000000800 */
[----:B------:R-:W2:Y:S01]  /*4890*/  LDC.64 R12, c[0x0][0x620] ;  /* 0x00018800ff0c7b82 */ /* 0x000ea20000000a00 */
[----:B-1----:R-:W-:-:S04]  /*48a0*/  ISETP.NE.U32.AND P0, PT, R8, RZ, PT ;  /* 0x000000ff0800720c */ /* 0x002fc80003f05070 */
[----:B------:R-:W-:Y:S02]  /*48b0*/  ISETP.NE.AND.EX P0, PT, R9, RZ, PT, P0 ;  /* 0x000000ff0900720c */ /* 0x000fe40003f05300 */
[----:B0-----:R-:W-:-:S05]  /*48c0*/  I2FP.F32.U32 R2, R10 ;  /* 0x0000000a00027245 */ /* 0x001fca0000201000 */
[----:B------:R-:W-:-:S04]  /*48d0*/  FMUL R2, R2, UR4 ;  /* 0x0000000402027c20 */ /* 0x000fc80008400000 */
[----:B------:R0:W1:Y:S02]  /*48e0*/  F2I.U32.TRUNC.NTZ R14, R2 ;  /* 0x00000002000e7305 */ /* 0x000064000020f000 */
[----:B---34-:R-:W-:Y:S05]  /*48f0*/  @!P0 BRA `(.L_x_103) ;  /* 0x0000000000288947 */ /* 0x018fea0003800000 */
[----:B------:R-:W3:Y:S02]  /*4900*/  LDC R3, c[0x0][0x634] ;  /* 0x00018d00ff037b82 */ /* 0x000ee40000000800 */
[----:B---3--:R-:W-:-:S05]  /*4910*/  IADD3 R7, P0, R18, R3, RZ ;  /* 0x0000000312077210 */ /* 0x008fca0007f1e0ff */
[----:B------:R-:W-:-:S04]  /*4920*/  IMAD.X R11, RZ, RZ, R17, P0 ;  /* 0x000000ffff0b7224 */ /* 0x000fc800000e0611 */
[----:B0-----:R-:W-:-:S04]  /*4930*/  IMAD.WIDE.U32 R2, R11, R8, RZ ;  /* 0x000000080b027225 */ /* 0x001fc800078e00ff */
[----:B------:R-:W-:-:S04]  /*4940*/  IMAD.WIDE.U32 R4, P0, R7, R9, R2 ;  /* 0x0000000907047225 */ /* 0x000fc80007800002 */
[----:B------:R-:W-:-:S04]  /*4950*/  IMAD.WIDE.U32 R2, R7, R8, RZ ;  /* 0x0000000807027225 */ /* 0x000fc800078e00ff */
[----:B------:R-:W-:Y:S01]  /*4960*/  IMAD.X R7, RZ, RZ, RZ, P0 ;  /* 0x000000ffff077224 */ /* 0x000fe200000e06ff */
[----:B------:R-:W-:Y:S01]  /*4970*/  IADD3 RZ, P0, R3, R4, RZ ;  /* 0x0000000403ff7210 */ /* 0x000fe20007f1e0ff */
[----:B------:R-:W-:-:S04]  /*4980*/  IMAD.MOV.U32 R6, RZ, RZ, R5 ;  /* 0x000000ffff067224 */ /* 0x000fc800078e0005 */
[----:B------:R-:W-:-:S08]  /*4990*/  IMAD.WIDE.U32.X R6, R11, R9, R6, P0 ;  /* 0x000000090b067225 */ /* 0x000fd000000e0406 */
.L_x_103:
[----:B------:R-:W3:Y:S01]  /*49a0*/  LDC.64 R26, c[0x0][0x640] ;  /* 0x00019000ff1a7b82 */ /* 0x000ee20000000a00 */
[-C--:B------:R-:W-:Y:S01]  /*49b0*/  SHF.R.U64 R11, R6, R0.reuse, R7 ;  /* 0x00000000060b7219 */ /* 0x080fe20000001207 */
[----:B------:R-:W-:Y:S01]  /*49c0*/  IMAD.MOV.U32 R19, RZ, RZ, R17 ;  /* 0x000000ffff137224 */ /* 0x000fe200078e0011 */
[----:B------:R-:W-:Y:S01]  /*49d0*/  SHF.R.U32.HI R0, RZ, R0, R7 ;  /* 0x00000000ff007219 */ /* 0x000fe20000011607 */
[----:B-1----:R-:W-:Y:S01]  /*49e0*/  IMAD.MOV R14, RZ, RZ, -R14 ;  /* 0x000000ffff0e7224 */ /* 0x002fe200078e0a0e */
[----:B------:R-:W-:Y:S01]  /*49f0*/  IADD3 R5, P0, RZ, -R11, RZ ;  /* 0x8000000bff057210 */ /* 0x000fe20007f1e0ff */
[----:B------:R-:W-:Y:S01]  /*4a00*/  ULDC UR4, c[0x0][0x154] ;  /* 0x0000550000047ab9 */ /* 0x000fe20000000800 */
[----:B------:R-:W-:Y:S01]  /*4a10*/  IMAD.MOV.U32 R7, RZ, RZ, 0x1 ;  /* 0x00000001ff077424 */ /* 0x000fe200078e00ff */
[----:B------:R-:W1:Y:S01]  /*4a20*/  LDC R4, c[0x0][0x618] ;  /* 0x00018600ff047b82 */ /* 0x000e620000000800 */
[----:B------:R-:W-:Y:S02]  /*4a30*/  IMAD R22, R15, R14, R10 ;  /* 0x0000000e0f167224 */ /* 0x000fe400078e020a */
[----:B------:R-:W-:-:S04]  /*4a40*/  IMAD.X R3, RZ, RZ, ~R0, P0 ;  /* 0x000000ffff037224 */ /* 0x000fc800000e0e00 */
[-C--:B--2---:R-:W-:Y:S01]  /*4a50*/  IMAD R0, R3, R12.reuse, RZ ;  /* 0x0000000c03007224 */ /* 0x084fe200078e02ff */
[----:B------:R-:W2:Y:S01]  /*4a60*/  LDC R6, c[0x0][0x608] ;  /* 0x00018200ff067b82 */ /* 0x000ea20000000800 */
[----:B0-----:R-:W-:-:S04]  /*4a70*/  IMAD.WIDE.U32 R2, R5, R12, R18 ;  /* 0x0000000c05027225 */ /* 0x001fc800078e0012 */
[----:B------:R-:W-:Y:S01]  /*4a80*/  IMAD R5, R5, R13, R0 ;  /* 0x0000000d05057224 */ /* 0x000fe200078e0200 */
[----:B------:R-:W-:Y:S02]  /*4a90*/  I2FP.F32.U32 R0, R20 ;  /* 0x0000001400007245 */ /* 0x000fe40000201000 */
[----:B------:R-:W0:Y:S01]  /*4aa0*/  LDC R24, c[0x0][0x658] ;  /* 0x00019600ff187b82 */ /* 0x000e220000000800 */
[----:B------:R-:W-:Y:S01]  /*4ab0*/  IMAD.IADD R3, R3, 0x1, R5 ;  /* 0x0000000103037824 */ /* 0x000fe200078e0205 */
[----:B---3--:R-:W-:Y:S01]  /*4ac0*/  ISETP.NE.U32.AND P0, PT, R26, RZ, PT ;  /* 0x000000ff1a00720c */ /* 0x008fe20003f05070 */
[----:B------:R-:W-:Y:S01]  /*4ad0*/  FMUL R0, R0, UR4 ;  /* 0x0000000400007c20 */ /* 0x000fe20008400000 */
[----:B------:R-:W-:Y:S02]  /*4ae0*/  IMAD.MOV.U32 R5, RZ, RZ, -0x1 ;  /* 0xffffffffff057424 */ /* 0x000fe400078e00ff */
[----:B------:R-:W-:Y:S01]  /*4af0*/  ISETP.NE.AND.EX P0, PT, R27, RZ, PT, P0 ;  /* 0x000000ff1b00720c */ /* 0x000fe20003f05300 */
[----:B------:R3:W4:Y:S01]  /*4b00*/  F2I.U32.TRUNC.NTZ R12, R0 ;  /* 0x00000000000c7305 */ /* 0x000722000020f000 */
[----:B------:R-:W3:Y:S01]  /*4b10*/  LDC R15, c[0x0][0x148] ;  /* 0x00005200ff0f7b82 */ /* 0x000ee20000000800 */
[----:B-1----:R-:W-:-:S02]  /*4b20*/  SHF.R.U64 R10, R2, R4, R3 ;  /* 0x00000004020a7219 */ /* 0x002fc40000001203 */
[----:B------:R-:W-:-:S05]  /*4b30*/  SHF.R.U32.HI R3, RZ, R4, R3 ;  /* 0x00000004ff037219 */ /* 0x000fca0000011603 */
[----:B------:R-:W1:Y:S01]  /*4b40*/  LDC R14, c[0x0][0x600] ;  /* 0x00018000ff0e7b82 */ /* 0x000e620000000800 */
[-CC-:B--2---:R-:W-:Y:S02]  /*4b50*/  SHF.R.U64 R8, R10, R6.reuse, R3.reuse ;  /* 0x000000060a087219 */ /* 0x184fe40000001203 */
[----:B------:R-:W-:-:S05]  /*4b60*/  SHF.R.U32.HI R3, RZ, R6, R3 ;  /* 0x00000006ff037219 */ /* 0x000fca0000011603 */
[----:B------:R-:W2:Y:S01]  /*4b70*/  LDC R21, c[0x0][0x648] ;  /* 0x00019200ff157b82 */ /* 0x000ea20000000800 */
[-CC-:B0-----:R-:W-:Y:S02]  /*4b80*/  SHF.R.U64 R13, R8, R24.reuse, R3.reuse ;  /* 0x00000018080d7219 */ /* 0x181fe40000001203 */
[-C--:B------:R-:W-:Y:S02]  /*4b90*/  SHF.L.U32 R5, R5, R24.reuse, RZ ;  /* 0x0000001805057219 */ /* 0x080fe400000006ff */
[-C--:B------:R-:W-:Y:S01]  /*4ba0*/  SHF.R.U32.HI R3, RZ, R24.reuse, R3 ;  /* 0x00000018ff037219 */ /* 0x080fe20000011603 */
[----:B------:R-:W-:Y:S01]  /*4bb0*/  IMAD.MOV.U32 R2, RZ, RZ, R13 ;  /* 0x000000ffff027224 */ /* 0x000fe200078e000d */
[----:B------:R-:W-:Y:S01]  /*4bc0*/  SHF.L.U32 R24, R7, R24, RZ ;  /* 0x0000001807187219 */ /* 0x000fe200000006ff */
[----:B------:R-:W0:Y:S01]  /*4bd0*/  LDC R25, c[0x0][0x638] ;  /* 0x00018e00ff197b82 */ /* 0x000e220000000800 */
[----:B------:R-:W-:-:S07]  /*4be0*/  LOP3.LUT R19, RZ, R5, RZ, 0x33, !PT ;  /* 0x00000005ff137212 */ /* 0x000fce00078e33ff */
[----:B------:R-:W0:Y:S01]  /*4bf0*/  LDC R28, c[0x0][0x610] ;  /* 0x00018400ff1c7b82 */ /* 0x000e220000000800 */
[----:B----4-:R-:W-:Y:S05]  /*4c00*/  @!P0 BRA `(.L_x_104) ;  /* 0x0000000000288947 */ /* 0x010fea0003800000 */
[----:B---3--:R-:W3:Y:S02]  /*4c10*/  LDC R0, c[0x0][0x64c] ;  /* 0x00019300ff007b82 */ /* 0x008ee40000000800 */
[----:B---3--:R-:W-:-:S05]  /*4c20*/  IADD3 R7, P0, R13, R0, RZ ;  /* 0x000000000d077210 */ /* 0x008fca0007f1e0ff */
        /* <DEDUP_REMOVED lines=8> */
.L_x_104:
[----:B------:R-:W4:Y:S01]  /*4cb0*/  LDC R4, c[0x0][0x65c] ;  /* 0x00019700ff047b82 */ /* 0x000f220000000800 */
[----:B--23--:R-:W-:Y:S01]  /*4cc0*/  SHF.R.U64 R0, R2, R21, R3 ;  /* 0x0000001502007219 */ /* 0x00cfe20000001203 */
[----:B-1----:R-:W-:Y:S01]  /*4cd0*/  VIADD R3, R14, 0xffffffff ;  /* 0xffffffff0e037836 */ /* 0x002fe20000000000 */
[----:B------:R-:W-:Y:S01]  /*4ce0*/  LOP3.LUT R19, R8, R19, RZ, 0xc0, !PT ;  /* 0x0000001308137212 */ /* 0x000fe200078ec0ff */
[----:B------:R-:W-:Y:S02]  /*4cf0*/  IMAD.MOV R12, RZ, RZ, -R12 ;  /* 0x000000ffff0c7224 */ /* 0x000fe400078e0a0c */
[----:B------:R-:W-:Y:S01]  /*4d00*/  IMAD.MOV R2, RZ, RZ, -R0 ;  /* 0x000000ffff027224 */ /* 0x000fe200078e0a00 */
[----:B------:R-:W-:Y:S01]  /*4d10*/  LOP3.LUT R3, R10, R3, RZ, 0xc0, !PT ;  /* 0x000000030a037212 */ /* 0x000fe200078ec0ff */
[----:B------:R-:W-:Y:S02]  /*4d20*/  IMAD R19, R24, R0, R19 ;  /* 0x0000000018137224 */ /* 0x000fe400078e0213 */
[----:B0-----:R-:W-:-:S04]  /*4d30*/  IMAD R0, R2, R25, R13 ;  /* 0x0000001902007224 */ /* 0x001fc800078e020d */
[----:B------:R-:W-:Y:S01]  /*4d40*/  IMAD R2, R0, R14, R3 ;  /* 0x0000000e00027224 */ /* 0x000fe200078e0203 */
[----:B----4-:R-:W-:Y:S01]  /*4d50*/  ISETP.NE.AND P0, PT, R4, 0x1, PT ;  /* 0x000000010400780c */ /* 0x010fe20003f05270 */
[----:B------:R-:W-:-:S05]  /*4d60*/  IMAD.MOV.U32 R4, RZ, RZ, 0x1 ;  /* 0x00000001ff047424 */ /* 0x000fca00078e00ff */
[----:B------:R-:W-:-:S07]  /*4d70*/  PRMT R0, R4, 0x7610, R0 ;  /* 0x0000761004007816 */ /* 0x000fce0000000000 */
[----:B------:R-:W-:-:S04]  /*4d80*/  @P0 IMAD R22, R15, R12, R20 ;  /* 0x0000000c0f160224 */ /* 0x000fc800078e0214 */
[----:B------:R-:W-:-:S05]  /*4d90*/  IMAD R19, R19, R28, R22 ;  /* 0x0000001c13137224 */ /* 0x000fca00078e0216 */
[----:B------:R-:W-:Y:S02]  /*4da0*/  SEL R22, R2, R19, !P0 ;  /* 0x0000001302167207 */ /* 0x000fe40004000000 */
[----:B------:R-:W-:Y:S01]  /*4db0*/  SEL R19, R19, R2, !P0 ;  /* 0x0000000213137207 */ /* 0x000fe20004000000 */
[----:B------:R-:W-:-:S07]  /*4dc0*/  IMAD.MOV.U32 R2, RZ, RZ, R11 ;  /* 0x000000ffff027224 */ /* 0x000fce00078e000b */
.L_x_102:
[----:B------:R-:W-:Y:S02]  /*4dd0*/  LOP3.LUT P0, RZ, R0, 0xff, RZ, 0xc0, !PT ;  /* 0x000000ff00ff7812 */ /* 0x000fe4000780c0ff */
[----:B------:R-:W-:-:S11]  /*4de0*/  LOP3.LUT R73, R73, 0x1, RZ, 0x3c, !PT ;  /* 0x0000000149497812 */ /* 0x000fd600078e3cff */
[----:B------:R-:W-:Y:S05]  /*4df0*/  @P0 BRA `(.L_x_105) ;  /* 0xffffffc800a40947 */ /* 0x000fea000383ffff */
[----:B------:R-:W-:Y:S05]  /*4e00*/  EXIT ;  /* 0x000000000000794d */ /* 0x000fea0003800000 */
.L_x_18:
[----:B------:R-:W-:-:S08]  /*4e10*/  ISETP.NE.AND P0, PT, R5, RZ, PT ;  /* 0x000000ff0500720c */ /* 0x000fd00003f05270 */
[----:B0-----:R-:W0:-:S00]  /*4e20*/  USETMAXREG.DEALLOC.CTAPOOL 0x28 ;  /* 0x00000028000079c8 */ /* 0x001e0000080e0500 */
[----:B------:R-:W-:Y:S05]  /*4e30*/  @P0 EXIT ;  /* 0x000000000000094d */ /* 0x000fea0003800000 */
[----:B0-----:R-:W-:Y:S01]  /*4e40*/  LOP3.LUT P0, RZ, R8, 0xff, RZ, 0xc0, !PT ;  /* 0x000000ff08ff7812 */ /* 0x001fe2000780c0ff */
[----:B------:R-:W-:Y:S02]  /*4e50*/  IMAD.MOV.U32 R0, RZ, RZ, 0x1 ;  /* 0x00000001ff007424 */ /* 0x000fe400078e00ff */
[----:B------:R-:W-:-:S10]  /*4e60*/  IMAD.MOV.U32 R8, RZ, RZ, RZ ;  /* 0x000000ffff087224 */ /* 0x000fd400078e00ff */
[----:B------:R-:W-:Y:S05]  /*4e70*/  @!P0 BRA `(.L_x_106) ;  /* 0x0000000c00408947 */ /* 0x000fea0003800000 */
[----:B------:R-:W0:Y:S01]  /*4e80*/  S2R R7, SR_CgaCtaId ;  /* 0x0000000000077919 */ /* 0x000e220000008800 */
[----:B------:R-:W-:Y:S01]  /*4e90*/  LOP3.LUT P0, RZ, R4, 0x1f, RZ, 0xc0, !PT ;  /* 0x0000001f04ff7812 */ /* 0x000fe2000780c0ff */
[----:B------:R-:W-:Y:S01]  /*4ea0*/  ULDC UR5, c[0x0][0x658] ;  /* 0x0001960000057ab9 */ /* 0x000fe20000000800 */
[----:B------:R-:W-:Y:S01]  /*4eb0*/  UMOV UR6, 0xffffffff ;  /* 0xffffffff00067882 */ /* 0x000fe20000000000 */
[----:B------:R-:W-:Y:S01]  /*4ec0*/  BSSY B0, `(.L_x_106) ;  /* 0x00000cb000007945 */ /* 0x000fe20003800000 */
[----:B------:R-:W-:Y:S01]  /*4ed0*/  USHF.L.U32 UR6, UR6, UR5, URZ ;  /* 0x0000000506067299 */ /* 0x000fe2000800063f */
[C---:B------:R-:W-:Y:S01]  /*4ee0*/  ISETP.NE.AND P2, PT, R3.reuse, RZ, PT ;  /* 0x000000ff0300720c */ /* 0x040fe20003f45270 */
[----:B------:R-:W-:Y:S01]  /*4ef0*/  IMAD.MOV.U32 R9, RZ, RZ, 0x1 ;  /* 0x00000001ff097424 */ /* 0x000fe200078e00ff */
[----:B------:R-:W-:Y:S01]  /*4f00*/  ISETP.NE.OR P0, PT, R3, RZ, !P0 ;  /* 0x000000ff0300720c */ /* 0x000fe20004705670 */
[----:B------:R-:W-:Y:S01]  /*4f10*/  IMAD.MOV.U32 R0, RZ, RZ, 0x1 ;  /* 0x00000001ff007424 */ /* 0x000fe200078e00ff */
[----:B------:R-:W-:Y:S01]  /*4f20*/  LOP3.LUT R6, R16, 0x2, RZ, 0xfc, !PT ;  /* 0x0000000210067812 */ /* 0x000fe200078efcff */
[----:B------:R-:W-:Y:S01]  /*4f30*/  IMAD.MOV.U32 R8, RZ, RZ, RZ ;  /* 0x000000ffff087224 */ /* 0x000fe200078e00ff */
[----:B------:R-:W-:Y:S01]  /*4f40*/  ULDC UR4, c[0x0][0x600] ;  /* 0x0001800000047ab9 */ /* 0x000fe20000000800 */
[----:B------:R-:W-:Y:S01]  /*4f50*/  UMOV UR7, 0x1 ;  /* 0x0000000100077882 */ /* 0x000fe20000000000 */
[----:B------:R-:W-:-:S02]  /*4f60*/  UIADD3 UR19, UR40, 0x1, URZ ;  /* 0x0000000128137890 */ /* 0x000fc4000fffe03f */
[----:B------:R-:W-:Y:S02]  /*4f70*/  UIADD3 UR15, UR4, -0x1, URZ ;  /* 0xffffffff040f7890 */ /* 0x000fe4000fffe03f */
[----:B------:R-:W-:Y:S02]  /*4f80*/  USHF.L.U32 UR17, UR7, UR5, URZ ;  /* 0x0000000507117299 */ /* 0x000fe4000800063f */
[----:B------:R-:W-:Y:S01]  /*4f90*/  ULOP3.LUT UR16, URZ, UR6, URZ, 0x33, !UPT ;  /* 0x000000063f107292 */ /* 0x000fe2000f8e333f */
[----:B------:R-:W-:Y:S01]  /*4fa0*/  ULDC.64 UR20, c[0x0][0x198] ;  /* 0x0000660000147ab9 */ /* 0x000fe20000000a00 */
[C---:B0-----:R-:W-:Y:S02]  /*4fb0*/  IMAD.SHL.U32 R10, R7.reuse, 0x8, RZ ;  /* 0x00000008070a7824 */ /* 0x041fe400078e00ff */
[----:B------:R-:W-:-:S03]  /*4fc0*/  IMAD.SHL.U32 R7, R7, 0x200, RZ ;  /* 0x0000020007077824 */ /* 0x000fc600078e00ff */
[----:B------:R-:W-:Y:S02]  /*4fd0*/  LOP3.LUT R10, R10, 0x38, RZ, 0xc0, !PT ;  /* 0x000000380a0a7812 */ /* 0x000fe400078ec0ff */
[----:B------:R-:W-:-:S07]  /*4fe0*/  LOP3.LUT R7, R7, 0xe00, RZ, 0xc0, !PT ;  /* 0x00000e0007077812 */ /* 0x000fce00078ec0ff */
.L_x_118:
[----:B------:R-:W-:-:S03]  /*4ff0*/  UMOV UR4, 0xffffffff ;  /* 0xffffffff00047882 */ /* 0x000fc60000000000 */
[----:B------:R-:W-:Y:S05]  /*5000*/  BRA.DIV UR4, `(.L_x_107) ;  /* 0x0000001604587947 */ /* 0x000fea000b800000 */
[----:B------:R-:W-:-:S13]  /*5010*/  ELECT P6, URZ, PT ;  /* 0x00000000003f782f */ /* 0x000fda00038c0000 */
.L_x_141:
[----:B------:R-:W0:Y:S01]  /*5020*/  LDC R3, c[0x0][0x28c] ;  /* 0x0000a300ff037b82 */ /* 0x000e220000000800 */
[----:B------:R-:W-:Y:S01]  /*5030*/  BSSY B1, `(.L_x_108) ;  /* 0x0000039000017945 */ /* 0x000fe20003800000 */
[----:B0-----:R-:W-:-:S13]  /*5040*/  ISETP.LT.OR P6, PT, R3, 0x1, !P6 ;  /* 0x000000010300780c */ /* 0x001fda00077c1670 */
[----:B------:R-:W-:Y:S05]  /*5050*/  @P6 BRA `(.L_x_109) ;  /* 0x0000000000d86947 */ /* 0x000fea0003800000 */
[----:B------:R-:W-:Y:S02]  /*5060*/  IMAD.SHL.U32 R19, R19, 0x40, RZ ;  /* 0x0000004013137824 */ /* 0x000fe400078e00ff */
[----:B------:R-:W-:Y:S02]  /*5070*/  IMAD R22, R22, 0x40, R10 ;  /* 0x0000004016167824 */ /* 0x000fe400078e020a */
[----:B------:R-:W-:Y:S02]  /*5080*/  IMAD.MOV.U32 R14, RZ, RZ, RZ ;  /* 0x000000ffff0e7224 */ /* 0x000fe400078e00ff */
[----:B------:R-:W-:Y:S02]  /*5090*/  IMAD.U32 R15, RZ, RZ, UR19 ;  /* 0x00000013ff0f7e24 */ /* 0x000fe4000f8e00ff */
[----:B------:R-:W-:Y:S02]  /*50a0*/  IMAD.MOV.U32 R3, RZ, RZ, R0 ;  /* 0x000000ffff037224 */ /* 0x000fe400078e0000 */
[----:B------:R-:W-:-:S07]  /*50b0*/  IMAD.MOV.U32 R4, RZ, RZ, R8 ;  /* 0x000000ffff047224 */ /* 0x000fce00078e0008 */
.L_x_113:
[----:B------:R-:W0:Y:S01]  /*50c0*/  S2R R12, SR_CgaCtaId ;  /* 0x00000000000c7919 */ /* 0x000e220000008800 */
[----:B------:R-:W-:Y:S01]  /*50d0*/  MOV R5, 0x400 ;  /* 0x0000040000057802 */ /* 0x000fe20000000f00 */
[----:B------:R-:W1:Y:S03]  /*50e0*/  @!P2 LDC R11, c[0x0][0x500] ;  /* 0x00014000ff0bab82 */ /* 0x000e660000000800 */
[----:B0-----:R-:W-:Y:S02]  /*50f0*/  LEA R13, R12, R5, 0x18 ;  /* 0x000000050c0d7211 */ /* 0x001fe400078ec0ff */
[----:B------:R-:W-:-:S03]  /*5100*/  SHF.L.U32 R5, R3, 0x1f, RZ ;  /* 0x0000001f03057819 */ /* 0x000fc600000006ff */
[----:B------:R-:W-:-:S04]  /*5110*/  IMAD R12, R4, 0x8, R13 ;  /* 0x00000008040c7824 */ /* 0x000fc800078e020d */
[----:B------:R-:W0:Y:S02]  /*5120*/  SYNCS.PHASECHK.TRANS64.TRYWAIT P1, [R12+URZ+0x70], R5 ;  /* 0x000070050c0075a7 */ /* 0x000e24000802017f */
[----:B01----:R-:W-:Y:S05]  /*5130*/  @!P1 BRA `(.L_x_110) ;  /* 0x00000014002c9947 */ /* 0x003fea0003800000 */
.L_x_142:
[----:B0-----:R-:W-:Y:S01]  /*5140*/  PRMT R5, R6, 0x9910, RZ ;  /* 0x0000991006057816 */ /* 0x001fe200000000ff */
[----:B------:R0:W-:Y:S03]  /*5150*/  @!P2 SYNCS.ARRIVE.TRANS64 RZ, [R12+URZ], R11 ;  /* 0x0000000b0cffa9a7 */ /* 0x0001e6000800003f */
[----:B------:R-:W-:-:S13]  /*5160*/  ISETP.NE.AND P1, PT, R5, 0x2, PT ;  /* 0x000000020500780c */ /* 0x000fda0003f25270 */
[----:B0-----:R-:W-:Y:S05]  /*5170*/  @P1 BRA `(.L_x_111) ;  /* 0x0000000000041947 */ /* 0x001fea0003800000 */
[----:B------:R-:W-:Y:S01]  /*5180*/  BPT.TRAP 0x1 ;  /* 0x000000040000795c */ /* 0x000fe20000300000 */
.L_x_111:
[----:B------:R-:W-:Y:S05]  /*5190*/  @P0 BRA `(.L_x_112) ;  /* 0x0000000000040947 */ /* 0x000fea0003800000 */
[----:B------:R-:W-:Y:S01]  /*51a0*/  BPT.TRAP 0x1 ;  /* 0x000000040000795c */ /* 0x000fe20000300000 */
.L_x_112:
[----:B------:R-:W-:Y:S01]  /*51b0*/  IMAD R5, R4, 0x1000, R7 ;  /* 0x0000100004057824 */ /* 0x000fe200078e0207 */
[----:B------:R-:W-:Y:S01]  /*51c0*/  R2UR UR9, R12 ;  /* 0x000000000c0972ca */ /* 0x000fe200000e0000 */
[C-C-:B------:R-:W-:Y:S01]  /*51d0*/  IMAD R11, R4.reuse, 0x2000, R13.reuse ;  /* 0x00002000040b7824 */ /* 0x140fe200078e020d */
[----:B------:R-:W-:Y:S01]  /*51e0*/  UIADD3 UR4, UP0, UR20, 0xf0, URZ ;  /* 0x000000f014047890 */ /* 0x000fe2000ff1e03f */
[----:B------:R-:W-:Y:S01]  /*51f0*/  IMAD R5, R5, 0x2, R13 ;  /* 0x0000000205057824 */ /* 0x000fe200078e020d */
[----:B------:R-:W-:Y:S01]  /*5200*/  R2UR UR11, R19 ;  /* 0x00000000130b72ca */ /* 0x000fe200000e0000 */
[----:B------:R-:W-:Y:S01]  /*5210*/  VIADD R15, R15, 0xffffffff ;  /* 0xffffffff0f0f7836 */ /* 0x000fe20000000000 */
[----:B------:R-:W-:Y:S01]  /*5220*/  R2UR UR5, R11 ;  /* 0x000000000b0572ca */ /* 0x000fe200000e0000 */
[----:B------:R-:W-:Y:S01]  /*5230*/  UIADD3 UR22, UP1, UR20, 0x1f0, URZ ;  /* 0x000001f014167890 */ /* 0x000fe2000ff3e03f */
[----:B------:R-:W-:Y:S01]  /*5240*/  R2UR UR8, R5 ;  /* 0x00000000050872ca */ /* 0x000fe200000e0000 */
[----:B------:R-:W-:Y:S01]  /*5250*/  VIADD R4, R4, 0x1 ;  /* 0x0000000104047836 */ /* 0x000fe20000000000 */
[----:B------:R-:W-:Y:S01]  /*5260*/  R2UR UR10, R14 ;  /* 0x000000000e0a72ca */ /* 0x000fe200000e0000 */
[----:B------:R-:W-:Y:S01]  /*5270*/  UIADD3.X UR23, URZ, UR21, URZ, UP1, !UPT ;  /* 0x000000153f177290 */ /* 0x000fe20008ffe43f */
[----:B------:R-:W-:Y:S01]  /*5280*/  R2UR UR12, R2 ;  /* 0x00000000020c72ca */ /* 0x000fe200000e0000 */
[----:B------:R-:W-:Y:S01]  /*5290*/  UMOV UR6, 0x0 ;  /* 0x0000000000067882 */ /* 0x000fe20000000000 */
[----:B------:R-:W-:Y:S01]  /*52a0*/  R2UR UR18, R22 ;  /* 0x00000000161272ca */ /* 0x000fe200000e0000 */
[----:B------:R-:W-:Y:S01]  /*52b0*/  UMOV UR7, 0x10000000 ;  /* 0x1000000000077882 */ /* 0x000fe20000000000 */
[----:B------:R-:W-:Y:S01]  /*52c0*/  ISETP.GT.AND P3, PT, R15, 0x1, PT ;  /* 0x000000010f00780c */ /* 0x000fe20003f64270 */
[----:B------:R-:W-:Y:S01]  /*52d0*/  UMOV UR24, 0xff0000 ;  /* 0x00ff000000187882 */ /* 0x000fe20000000000 */
[----:B------:R-:W-:Y:S01]  /*52e0*/  ISETP.NE.AND P1, PT, R4, 0xe, PT ;  /* 0x0000000e0400780c */ /* 0x000fe20003f25270 */
[----:B------:R-:W-:Y:S01]  /*52f0*/  UIADD3 UR13, UR5, 0x200, URZ ;  /* 0x00000200050d7890 */ /* 0x000fe2000fffe03f */
[----:B------:R-:W-:Y:S01]  /*5300*/  VIADD R14, R14, 0x40 ;  /* 0x000000400e0e7836 */ /* 0x000fe20000000000 */
[----:B------:R-:W-:Y:S01]  /*5310*/  UIADD3.X UR5, URZ, UR21, URZ, UP0, !UPT ;  /* 0x000000153f057290 */ /* 0x000fe200087fe43f */
[----:B------:R-:W-:Y:S01]  /*5320*/  SEL R12, RZ, 0x1, P1 ;  /* 0x00000001ff0c7807 */ /* 0x000fe20000800000 */
[----:B------:R-:W-:Y:S01]  /*5330*/  UIADD3 UR14, UR8, 0x1c200, URZ ;  /* 0x0001c200080e7890 */ /* 0x000fe2000fffe03f */
[----:B------:R-:W-:-:S02]  /*5340*/  SEL R4, R4, RZ, P1 ;  /* 0x000000ff04047207 */ /* 0x000fc40000800000 */
[----:B------:R-:W-:Y:S01]  /*5350*/  UMOV UR8, UR13 ;  /* 0x0000000d00087c82 */ /* 0x000fe20008000000 */
[----:B------:R-:W-:-:S03]  /*5360*/  LOP3.LUT R3, R3, R12, RZ, 0x3c, !PT ;  /* 0x0000000c03037212 */ /* 0x000fc600078e3cff */
[----:B------:R0:W-:Y:S02]  /*5370*/  UTMALDG.3D [UR8], [UR4], desc[UR6] ;  /* 0x00000608040075b4 */ /* 0x0001e40008011000 */
[----:B0-----:R-:W-:Y:S01]  /*5380*/  UMOV UR8, UR14 ;  /* 0x0000000e00087c82 */ /* 0x001fe20008000000 */
[----:B------:R-:W-:Y:S02]  /*5390*/  UMOV UR11, UR18 ;  /* 0x00000012000b7c82 */ /* 0x000fe40008000000 */
[----:B------:R0:W-:Y:S02]  /*53a0*/  UTMALDG.3D.MULTICAST [UR8], [UR22], UR24, desc[UR6] ;  /* 0x00000608160073b4 */ /* 0x0001e40008011818 */
[----:B0-----:R-:W-:Y:S05]  /*53b0*/  @P3 BRA `(.L_x_113) ;  /* 0xfffffffc00403947 */ /* 0x001fea000383ffff */
.L_x_109:
[----:B------:R-:W-:Y:S05]  /*53c0*/  BSYNC B1 ;  /* 0x0000000000017941 */ /* 0x000fea0003800000 */
.L_x_108:
[----:B------:R-:W2:Y:S01]  /*53d0*/  LDL.64 R12, [R1] ;  /* 0x00000000010c7983 */ /* 0x000ea20000100a00 */
[----:B------:R-:W-:Y:S01]  /*53e0*/  LOP3.LUT P4, RZ, R9, 0xff, RZ, 0xc0, !PT ;  /* 0x000000ff09ff7812 */ /* 0x000fe2000788c0ff */
[----:B------:R-:W-:Y:S01]  /*53f0*/  VIADD R8, R8, UR40 ;  /* 0x0000002808087c36 */ /* 0x000fe20008000000 */
[----:B------:R-:W-:Y:S01]  /*5400*/  ULDC.64 UR4, c[0x0][0x650] ;  /* 0x0001940000047ab9 */ /* 0x000fe20000000a00 */
[----:B------:R-:W-:Y:S01]  /*5410*/  IMAD.U32 R5, RZ, RZ, UR40 ;  /* 0x00000028ff057e24 */ /* 0x000fe2000f8e00ff */
[----:B------:R-:W-:Y:S01]  /*5420*/  UISETP.GE.U32.AND UP0, UPT, UR40, 0xe, UPT ;  /* 0x0000000e2800788c */ /* 0x000fe2000bf06070 */
[----:B------:R-:W-:Y:S01]  /*5430*/  BSSY B1, `(.L_x_114) ;  /* 0x0000071000017945 */ /* 0x000fe20003800000 */
[----:B------:R-:W-:Y:S01]  /*5440*/  SHF.R.U32.HI R2, RZ, 0x1, R8 ;  /* 0x00000001ff027819 */ /* 0x000fe20000011608 */
[----:B------:R-:W-:Y:S01]  /*5450*/  IMAD.MOV.U32 R19, RZ, RZ, -0x1 ;  /* 0xffffffffff137424 */ /* 0x000fe200078e00ff */
[----:B------:R-:W-:Y:S01]  /*5460*/  ISETP.GT.U32.AND P1, PT, R8, 0xd, PT ;  /* 0x0000000d0800780c */ /* 0x000fe20003f24070 */
[----:B------:R-:W-:Y:S01]  /*5470*/  IMAD.MOV.U32 R22, RZ, RZ, -0x1 ;  /* 0xffffffffff167424 */ /* 0x000fe200078e00ff */
[----:B------:R-:W-:-:S02]  /*5480*/  PLOP3.LUT P3, PT, PT, PT, UP0, 0x80, 0x0 ;  /* 0x000000000000781c */ /* 0x000fc40003f6f008 */
[----:B------:R-:W-:Y:S01]  /*5490*/  ISETP.LT.U32.AND P1, PT, R5, 0xe, P1 ;  /* 0x0000000e0500780c */ /* 0x000fe20000f21070 */
[----:B------:R-:W0:Y:S01]  /*54a0*/  @P4 S2R R4, SR_CgaCtaId ;  /* 0x0000000000044919 */ /* 0x000e220000008800 */
[----:B------:R-:W-:Y:S02]  /*54b0*/  @P4 MOV R3, 0x400 ;  /* 0x0000040000034802 */ /* 0x000fe40000000f00 */
[----:B------:R-:W-:Y:S02]  /*54c0*/  PRMT R9, RZ, 0x7610, R9 ;  /* 0x00007610ff097816 */ /* 0x000fe40000000009 */
[----:B0-----:R-:W-:Y:S01]  /*54d0*/  @P4 LEA R4, R4, R3, 0x18 ;  /* 0x0000000304044211 */ /* 0x001fe200078ec0ff */
[----:B------:R-:W-:-:S03]  /*54e0*/  IMAD.WIDE.U32 R2, R2, -0x6db6db6d, RZ ;  /* 0x9249249302027825 */ /* 0x000fc600078e00ff */
[----:B------:R0:W-:Y:S01]  /*54f0*/  @P4 SYNCS.ARRIVE.TRANS64.A1T0 RZ, [R4+URZ+0x118], RZ ;  /* 0x000118ff04ff49a7 */ /* 0x0001e2000810003f */
[----:B------:R-:W-:Y:S01]  /*5500*/  IMAD.MOV.U32 R2, RZ, RZ, -0x1 ;  /* 0xffffffffff027424 */ /* 0x000fe200078e00ff */
[----:B------:R-:W-:Y:S02]  /*5510*/  SHF.R.U32.HI R5, RZ, 0x2, R3 ;  /* 0x00000002ff057819 */ /* 0x000fe40000011603 */
[----:B------:R-:W-:-:S03]  /*5520*/  SEL R3, RZ, 0x1, !P1 ;  /* 0x00000001ff037807 */ /* 0x000fc60004800000 */
[----:B------:R-:W-:Y:S01]  /*5530*/  IMAD R8, R5, -0xe, R8 ;  /* 0xfffffff205087824 */ /* 0x000fe200078e0208 */
[----:B------:R-:W-:Y:S02]  /*5540*/  LOP3.LUT R0, R0, R3, RZ, 0x3c, !PT ;  /* 0x0000000300007212 */ /* 0x000fe400078e3cff */
[----:B------:R-:W-:Y:S02]  /*5550*/  PRMT R3, RZ, 0x7610, R3 ;  /* 0x00007610ff037816 */ /* 0x000fe40000000003 */
[----:B------:R-:W-:Y:S02]  /*5560*/  @P3 LOP3.LUT R0, R0, 0x1, R5, 0x78, !PT ;  /* 0x0000000100003812 */ /* 0x000fe400078e7805 */
[----:B--2---:R-:W-:-:S04]  /*5570*/  IADD3 R18, P4, R18, R12, RZ ;  /* 0x0000000c12127210 */ /* 0x004fc80007f9e0ff */
[----:B------:R-:W-:Y:S01]  /*5580*/  ISETP.GE.U32.AND P1, PT, R18, UR4, PT ;  /* 0x0000000412007c0c */ /* 0x000fe2000bf26070 */
[----:B------:R-:W-:-:S05]  /*5590*/  IMAD.X R17, R17, 0x1, R23, P4 ;  /* 0x0000000111117824 */ /* 0x000fca00020e0617 */
[----:B------:R-:W-:-:S13]  /*55a0*/  ISETP.GE.U32.AND.EX P1, PT, R17, UR5, PT, P1 ;  /* 0x0000000511007c0c */ /* 0x000fda000bf26110 */
[----:B0-----:R-:W-:Y:S05]  /*55b0*/  @P1 BRA `(.L_x_115) ;  /* 0x0000000400601947 */ /* 0x001fea0003800000 */
[----:B------:R-:W0:Y:S01]  /*55c0*/  S2R R12, SR_CTAID.X ;  /* 0x00000000000c7919 */ /* 0x000e220000002500 */
[----:B------:R-:W-:Y:S01]  /*55d0*/  ULDC.64 UR4, c[0x0][0x628] ;  /* 0x00018a0000047ab9 */ /* 0x000fe20000000a00 */
[----:B------:R-:W-:Y:S01]  /*55e0*/  ULDC UR7, c[0x0][0x630] ;  /* 0x00018c0000077ab9 */ /* 0x000fe20000000800 */
[----:B------:R-:W-:Y:S01]  /*55f0*/  ISETP.NE.U32.AND P1, PT, RZ, UR4, PT ;  /* 0x00000004ff007c0c */ /* 0x000fe2000bf25070 */
[----:B------:R-:W1:Y:S01]  /*5600*/  S2R R13, SR_CTAID.Y ;  /* 0x00000000000d7919 */ /* 0x000e620000002600 */
[----:B------:R-:W-:Y:S01]  /*5610*/  ULDC UR8, c[0x0][0x150] ;  /* 0x0000540000087ab9 */ /* 0x000fe20000000800 */
[----:B------:R-:W-:Y:S01]  /*5620*/  IMAD.MOV.U32 R2, RZ, RZ, R18 ;  /* 0x000000ffff027224 */ /* 0x000fe200078e0012 */
[----:B------:R-:W-:Y:S01]  /*5630*/  ISETP.NE.AND.EX P1, PT, RZ, UR5, PT, P1 ;  /* 0x00000005ff007c0c */ /* 0x000fe2000bf25310 */
[----:B------:R-:W-:Y:S01]  /*5640*/  IMAD.MOV.U32 R3, RZ, RZ, R17 ;  /* 0x000000ffff037224 */ /* 0x000fe200078e0011 */
[----:B0-----:R-:W-:-:S11]  /*5650*/  I2FP.F32.U32 R14, R12 ;  /* 0x0000000c000e7245 */ /* 0x001fd60000201000 */
[----:B------:R-:W-:Y:S05]  /*5660*/  @!P1 BRA `(.L_x_116) ;  /* 0x0000000000289947 */ /* 0x000fea0003800000 */
[----:B------:R-:W-:Y:S02]  /*5670*/  ULDC UR6, c[0x0][0x634] ;  /* 0x00018d0000067ab9 */ /* 0x000fe40000000800 */
[----:B------:R-:W-:-:S05]  /*5680*/  IADD3 R3, P1, R18, UR6, RZ ;  /* 0x0000000612037c10 */ /* 0x000fca000ff3e0ff */
[----:B------:R-:W-:-:S04]  /*5690*/  IMAD.X R11, RZ, RZ, R17, P1 ;  /* 0x000000ffff0b7224 */ /* 0x000fc800008e0611 */
[----:B------:R-:W-:-:S04]  /*56a0*/  IMAD.WIDE.U32 R4, R11, UR4, RZ ;  /* 0x000000040b047c25 */ /* 0x000fc8000f8e00ff */
[----:B------:R-:W-:-:S04]  /*56b0*/  IMAD.WIDE.U32 R4, P1, R3, UR5, R4 ;  /* 0x0000000503047c25 */ /* 0x000fc8000f820004 */
[----:B------:R-:W-:-:S04]  /*56c0*/  IMAD.WIDE.U32 R2, R3, UR4, RZ ;  /* 0x0000000403027c25 */ /* 0x000fc8000f8e00ff */
[----:B------:R-:W-:Y:S01]  /*56d0*/  IMAD.MOV.U32 R2, RZ, RZ, R5 ;  /* 0x000000ffff027224 */ /* 0x000fe200078e0005 */
[----:B------:R-:W-:Y:S01]  /*56e0*/  IADD3 RZ, P3, R3, R4, RZ ;  /* 0x0000000403ff7210 */ /* 0x000fe20007f7e0ff */
[----:B------:R-:W-:-:S04]  /*56f0*/  IMAD.X R3, RZ, RZ, RZ, P1 ;  /* 0x000000ffff037224 */ /* 0x000fc800008e06ff */
[----:B------:R-:W-:-:S08]  /*5700*/  IMAD.WIDE.U32.X R2, R11, UR5, R2, P3 ;  /* 0x000000050b027c25 */ /* 0x000fd000098e0402 */
.L_x_116:
[----:B------:R-:W0:Y:S01]  /*5710*/  LDC R21, c[0x0][0x65c] ;  /* 0x00019700ff157b82 */ /* 0x000e220000000800 */
[--C-:B------:R-:W-:Y:S01]  /*5720*/  SHF.R.U64 R11, R2, UR7, R3.reuse ;  /* 0x00000007020b7c19 */ /* 0x100fe20008001203 */
[----:B------:R-:W-:Y:S01]  /*5730*/  FMUL R14, R14, UR8 ;  /* 0x000000080e0e7c20 */ /* 0x000fe20008400000 */
[----:B------:R-:W-:Y:S01]  /*5740*/  SHF.R.U32.HI R2, RZ, UR7, R3 ;  /* 0x00000007ff027c19 */ /* 0x000fe20008011603 */
[----:B------:R-:W-:Y:S01]  /*5750*/  ULDC UR6, c[0x0][0x154] ;  /* 0x0000550000067ab9 */ /* 0x000fe20000000800 */
[----:B------:R-:W-:Y:S01]  /*5760*/  IADD3 R15, P1, RZ, -R11, RZ ;  /* 0x8000000bff0f7210 */ /* 0x000fe20007f3e0ff */
[----:B------:R-:W-:Y:S01]  /*5770*/  ULDC.64 UR4, c[0x0][0x620] ;  /* 0x0001880000047ab9 */ /* 0x000fe20000000a00 */
[----:B-1----:R-:W-:Y:S01]  /*5780*/  I2FP.F32.U32 R3, R13 ;  /* 0x0000000d00037245 */ /* 0x002fe20000201000 */
[----:B------:R-:W1:Y:S01]  /*5790*/  LDC R19, c[0x0][0x144] ;  /* 0x00005100ff137b82 */ /* 0x000e620000000800 */
[----:B------:R-:W2:Y:S01]  /*57a0*/  F2I.U32.TRUNC.NTZ R14, R14 ;  /* 0x0000000e000e7305 */ /* 0x000ea2000020f000 */
[----:B------:R-:W-:-:S02]  /*57b0*/  IMAD.X R2, RZ, RZ, ~R2, P1 ;  /* 0x000000ffff027224 */ /* 0x000fc400008e0e02 */
[----:B------:R-:W-:Y:S01]  /*57c0*/  FMUL R4, R3, UR6 ;  /* 0x0000000603047c20 */ /* 0x000fe20008400000 */
[----:B------:R-:W-:Y:S01]  /*57d0*/  IMAD.MOV.U32 R3, RZ, RZ, R17 ;  /* 0x000000ffff037224 */ /* 0x000fe200078e0011 */
[----:B------:R-:W-:Y:S01]  /*57e0*/  ULDC.64 UR6, c[0x0][0x640] ;  /* 0x0001900000067ab9 */ /* 0x000fe20000000a00 */
[----:B------:R-:W-:Y:S01]  /*57f0*/  IMAD R2, R2, UR4, RZ ;  /* 0x0000000402027c24 */ /* 0x000fe2000f8e02ff */
[----:B------:R-:W3:Y:S01]  /*5800*/  LDC R20, c[0x0][0x148] ;  /* 0x00005200ff147b82 */ /* 0x000ee20000000800 */
[----:B------:R-:W-:Y:S01]  /*5810*/  ISETP.NE.U32.AND P1, PT, RZ, UR6, PT ;  /* 0x00000006ff007c0c */ /* 0x000fe2000bf25070 */
[----:B------:R-:W4:Y:S01]  /*5820*/  F2I.U32.TRUNC.NTZ R4, R4 ;  /* 0x0000000400047305 */ /* 0x000f22000020f000 */
[----:B------:R-:W-:Y:S02]  /*5830*/  IMAD R5, R15, UR5, R2 ;  /* 0x000000050f057c24 */ /* 0x000fe4000f8e0202 */
[----:B------:R-:W-:Y:S01]  /*5840*/  IMAD.MOV.U32 R2, RZ, RZ, R18 ;  /* 0x000000ffff027224 */ /* 0x000fe200078e0012 */
[----:B------:R-:W-:-:S02]  /*5850*/  ISETP.NE.AND.EX P1, PT, RZ, UR7, PT, P1 ;  /* 0x00000007ff007c0c */ /* 0x000fc4000bf25310 */
[----:B0-----:R-:W-:Y:S01]  /*5860*/  ISETP.NE.AND P4, PT, R21, 0x1, PT ;  /* 0x000000011500780c */ /* 0x001fe20003f85270 */
[----:B------:R-:W-:Y:S01]  /*5870*/  IMAD.WIDE.U32 R2, R15, UR4, R2 ;  /* 0x000000040f027c25 */ /* 0x000fe2000f8e0002 */
[----:B------:R-:W-:-:S03]  /*5880*/  ULDC UR4, c[0x0][0x618] ;  /* 0x0001860000047ab9 */ /* 0x000fc60000000800 */
[----:B--2---:R-:W-:Y:S02]  /*5890*/  IMAD.MOV R14, RZ, RZ, -R14 ;  /* 0x000000ffff0e7224 */ /* 0x004fe400078e0a0e */
[----:B------:R-:W-:Y:S02]  /*58a0*/  IMAD.IADD R3, R3, 0x1, R5 ;  /* 0x0000000103037824 */ /* 0x000fe400078e0205 */
[----:B-1----:R-:W-:-:S03]  /*58b0*/  IMAD R12, R19, R14, R12 ;  /* 0x0000000e130c7224 */ /* 0x002fc600078e020c */
[--C-:B------:R-:W-:Y:S01]  /*58c0*/  SHF.R.U64 R14, R2, UR4, R3.reuse ;  /* 0x00000004020e7c19 */ /* 0x100fe20008001203 */
[----:B----4-:R-:W-:Y:S01]  /*58d0*/  IMAD.MOV R2, RZ, RZ, -R4 ;  /* 0x000000ffff027224 */ /* 0x010fe200078e0a04 */
[----:B------:R-:W-:Y:S01]  /*58e0*/  SHF.R.U32.HI R3, RZ, UR4, R3 ;  /* 0x00000004ff037c19 */ /* 0x000fe20008011603 */
[----:B------:R-:W-:Y:S02]  /*58f0*/  ULDC UR4, c[0x0][0x608] ;  /* 0x0001820000047ab9 */ /* 0x000fe40000000800 */
[----:B---3--:R-:W-:Y:S01]  /*5900*/  @P4 IMAD R12, R20, R2, R13 ;  /* 0x00000002140c4224 */ /* 0x008fe200078e020d */
[--C-:B------:R-:W-:Y:S02]  /*5910*/  SHF.R.U64 R19, R14, UR4, R3.reuse ;  /* 0x000000040e137c19 */ /* 0x100fe40008001203 */
[----:B------:R-:W-:Y:S01]  /*5920*/  SHF.R.U32.HI R2, RZ, UR4, R3 ;  /* 0x00000004ff027c19 */ /* 0x000fe20008011603 */
[----:B------:R-:W-:-:S03]  /*5930*/  ULDC UR4, c[0x0][0x658] ;  /* 0x0001960000047ab9 */ /* 0x000fc60000000800 */
[--C-:B------:R-:W-:Y:S02]  /*5940*/  SHF.R.U64 R13, R19, UR4, R2.reuse ;  /* 0x00000004130d7c19 */ /* 0x100fe40008001202 */
[----:B------:R-:W-:-:S03]  /*5950*/  SHF.R.U32.HI R2, RZ, UR4, R2 ;  /* 0x00000004ff027c19 */ /* 0x000fc60008011602 */
[----:B------:R-:W-:Y:S02]  /*5960*/  IMAD.MOV.U32 R4, RZ, RZ, R13 ;  /* 0x000000ffff047224 */ /* 0x000fe400078e000d */
[----:B------:R-:W-:Y:S01]  /*5970*/  IMAD.MOV.U32 R3, RZ, RZ, R2 ;  /* 0x000000ffff037224 */ /* 0x000fe200078e0002 */
[----:B------:R-:W-:Y:S06]  /*5980*/  @!P1 BRA `(.L_x_117) ;  /* 0x00000000002c9947 */ /* 0x000fec0003800000 */
        /* <DEDUP_REMOVED lines=9> */
[----:B------:R-:W-:-:S04]  /*5a20*/  IMAD.WIDE.U32.X R2, R15, UR7, R2, P3 ;  /* 0x000000070f027c25 */ /* 0x000fc800098e0402 */
[----:B------:R-:W-:-:S07]  /*5a30*/  IMAD.MOV.U32 R4, RZ, RZ, R2 ;  /* 0x000000ffff047224 */ /* 0x000fce00078e0002 */
.L_x_117:
[----:B------:R-:W-:Y:S01]  /*5a40*/  ULDC UR4, c[0x0][0x648] ;  /* 0x0001920000047ab9 */ /* 0x000fe20000000800 */
[----:B------:R-:W-:Y:S01]  /*5a50*/  LOP3.LUT R2, R19, UR16, RZ, 0xc0, !PT ;  /* 0x0000001013027c12 */ /* 0x000fe2000f8ec0ff */
[----:B------:R-:W-:Y:S01]  /*5a60*/  ULDC UR5, c[0x0][0x610] ;  /* 0x0001840000057ab9 */ /* 0x000fe20000000800 */
[----:B------:R-:W-:Y:S01]  /*5a70*/  SHF.R.U64 R3, R4, UR4, R3 ;  /* 0x0000000404037c19 */ /* 0x000fe20008001203 */
[----:B------:R-:W-:Y:S01]  /*5a80*/  ULDC UR4, c[0x0][0x638] ;  /* 0x00018e0000047ab9 */ /* 0x000fe20000000800 */
[----:B------:R-:W-:-:S03]  /*5a90*/  LOP3.LUT R14, R14, UR15, RZ, 0xc0, !PT ;  /* 0x0000000f0e0e7c12 */ /* 0x000fc6000f8ec0ff */
[----:B------:R-:W-:Y:S02]  /*5aa0*/  IMAD.MOV R4, RZ, RZ, -R3 ;  /* 0x000000ffff047224 */ /* 0x000fe400078e0a03 */
[----:B------:R-:W-:Y:S02]  /*5ab0*/  IMAD R3, R3, UR17, R2 ;  /* 0x0000001103037c24 */ /* 0x000fe4000f8e0202 */
[----:B------:R-:W-:Y:S01]  /*5ac0*/  IMAD R13, R4, UR4, R13 ;  /* 0x00000004040d7c24 */ /* 0x000fe2000f8e020d */
[----:B------:R-:W-:Y:S01]  /*5ad0*/  ULDC UR4, c[0x0][0x600] ;  /* 0x0001800000047ab9 */ /* 0x000fe20000000800 */
[----:B------:R-:W-:Y:S02]  /*5ae0*/  IMAD R12, R3, UR5, R12 ;  /* 0x00000005030c7c24 */ /* 0x000fe4000f8e020c */
[----:B------:R-:W-:Y:S02]  /*5af0*/  IMAD R13, R13, UR4, R14 ;  /* 0x000000040d0d7c24 */ /* 0x000fe4000f8e020e */
[----:B------:R-:W-:-:S02]  /*5b00*/  IMAD.MOV.U32 R3, RZ, RZ, 0x1 ;  /* 0x00000001ff037424 */ /* 0x000fc400078e00ff */
[----:B------:R-:W-:Y:S01]  /*5b10*/  IMAD.MOV.U32 R2, RZ, RZ, R11 ;  /* 0x000000ffff027224 */ /* 0x000fe200078e000b */
[----:B------:R-:W-:Y:S02]  /*5b20*/  SEL R22, R13, R12, !P4 ;  /* 0x0000000c0d167207 */ /* 0x000fe40006000000 */
[----:B------:R-:W-:-:S07]  /*5b30*/  SEL R19, R12, R13, !P4 ;  /* 0x0000000d0c137207 */ /* 0x000fce0006000000 */
.L_x_115:
[----:B------:R-:W-:Y:S05]  /*5b40*/  BSYNC B1 ;  /* 0x0000000000017941 */ /* 0x000fea0003800000 */
.L_x_114:
[----:B------:R-:W-:-:S13]  /*5b50*/  LOP3.LUT P1, RZ, R3, 0xff, RZ, 0xc0, !PT ;  /* 0x000000ff03ff7812 */ /* 0x000fda000782c0ff */
[----:B------:R-:W-:Y:S05]  /*5b60*/  @P1 BRA `(.L_x_118) ;  /* 0xfffffff400201947 */ /* 0x000fea000383ffff */
[----:B------:R-:W-:Y:S05]  /*5b70*/  BSYNC B0 ;  /* 0x0000000000007941 */ /* 0x000fea0003800000 */
.L_x_106:
[----:B------:R-:W-:-:S03]  /*5b80*/  UMOV UR4, 0xffffffff ;  /* 0xffffffff00047882 */ /* 0x000fc60000000000 */
[----:B------:R-:W-:Y:S05]  /*5b90*/  BRA.DIV UR4, `(.L_x_119) ;  /* 0x0000000a04a87947 */ /* 0x000fea000b800000 */
[----:B------:R-:W-:-:S13]  /*5ba0*/  ELECT P6, URZ, PT ;  /* 0x00000000003f782f */ /* 0x000fda00038c0000 */
.L_x_145:
[----:B------:R-:W-:Y:S04]  /*5bb0*/  BSSY B0, `(.L_x_120) ;  /* 0x0000085000007945 */ /* 0x000fe80003800000 */
[----:B------:R-:W-:Y:S05]  /*5bc0*/  @!P6 BRA `(.L_x_121) ;  /* 0x00000008000ce947 */ /* 0x000fea0003800000 */
[----:B------:R-:W-:-:S04]  /*5bd0*/  LOP3.LUT R16, R16, 0x2, RZ, 0xfc, !PT ;  /* 0x0000000210107812 */ /* 0x000fc800078efcff */
[----:B------:R-:W-:-:S13]  /*5be0*/  ISETP.NE.AND P0, PT, R16, 0x3, PT ;  /* 0x000000031000780c */ /* 0x000fda0003f05270 */
[----:B------:R-:W-:Y:S05]  /*5bf0*/  @!P0 BRA `(.L_x_122) ;  /* 0x0000000000048947 */ /* 0x000fea0003800000 */
[----:B------:R-:W-:Y:S01]  /*5c00*/  BPT.TRAP 0x1 ;  /* 0x000000040000795c */ /* 0x000fe20000300000 */
.L_x_122:
[----:B------:R-:W0:Y:S01]  /*5c10*/  S2R R3, SR_CgaCtaId ;  /* 0x0000000000037919 */ /* 0x000e220000008800 */
[----:B------:R-:W-:-:S04]  /*5c20*/  MOV R2, 0x400 ;  /* 0x0000040000027802 */ /* 0x000fc80000000f00 */
[----:B0-----:R-:W-:Y:S02]  /*5c30*/  LEA R3, R3, R2, 0x18 ;  /* 0x0000000203037211 */ /* 0x001fe400078ec0ff */
[----:B------:R-:W-:-:S03]  /*5c40*/  SHF.L.U32 R2, R0, 0x1f, RZ ;  /* 0x0000001f00027819 */ /* 0x000fc600000006ff */
[----:B------:R-:W-:-:S04]  /*5c50*/  VIADD R3, R3, 0x70 ;  /* 0x0000007003037836 */ /* 0x000fc80000000000 */
[C---:B------:R-:W-:Y:S02]  /*5c60*/  IMAD R7, R8.reuse, 0x8, R3 ;  /* 0x0000000808077824 */ /* 0x040fe400078e0203 */
[----:B------:R-:W-:Y:S02]  /*5c70*/  VIADD R8, R8, 0x1 ;  /* 0x0000000108087836 */ /* 0x000fe40000000000 */
[----:B------:R-:W0:Y:S03]  /*5c80*/  SYNCS.PHASECHK.TRANS64.TRYWAIT P0, [R7+URZ], R2 ;  /* 0x00000002070075a7 */ /* 0x000e26000800017f */
[----:B------:R-:W-:-:S04]  /*5c90*/  ISETP.NE.AND P1, PT, R8, 0xe, PT ;  /* 0x0000000e0800780c */ /* 0x000fc80003f25270 */
[----:B------:R-:W-:Y:S02]  /*5ca0*/  SEL R5, RZ, 0x1, P1 ;  /* 0x00000001ff057807 */ /* 0x000fe40000800000 */
[----:B------:R-:W-:Y:S02]  /*5cb0*/  SEL R8, R8, RZ, P1 ;  /* 0x000000ff08087207 */ /* 0x000fe40000800000 */
[----:B------:R-:W-:-:S03]  /*5cc0*/  LOP3.LUT R5, R0, R5, RZ, 0x3c, !PT ;  /* 0x0000000500057212 */ /* 0x000fc600078e3cff */
[----:B------:R-:W-:Y:S01]  /*5cd0*/  IMAD R9, R8, 0x8, R3 ;  /* 0x0000000808097824 */ /* 0x000fe200078e0203 */
[----:B------:R-:W-:Y:S01]  /*5ce0*/  SHF.L.U32 R4, R5, 0x1f, RZ ;  /* 0x0000001f05047819 */ /* 0x000fe200000006ff */
[----:B0-----:R-:W-:Y:S06]  /*5cf0*/  @!P0 BRA `(.L_x_123) ;  /* 0x0000000800708947 */ /* 0x001fec0003800000 */
.L_x_146:
[----:B------:R-:W1:Y:S01]  /*5d00*/  SYNCS.PHASECHK.TRANS64.TRYWAIT P0, [R9+URZ], R4 ;  /* 0x00000004090075a7 */ /* 0x000e62000800017f */
[----:B------:R-:W-:-:S05]  /*5d10*/  VIADD R0, R8, 0x1 ;  /* 0x0000000108007836 */ /* 0x000fca0000000000 */
[----:B------:R-:W-:-:S04]  /*5d20*/  ISETP.NE.AND P1, PT, R0, 0xe, PT ;  /* 0x0000000e0000780c */ /* 0x000fc80003f25270 */
[----:B0-----:R-:W-:Y:S02]  /*5d30*/  SEL R2, RZ, 0x1, P1 ;  /* 0x00000001ff027807 */ /* 0x001fe40000800000 */
[----:B------:R-:W-:Y:S02]  /*5d40*/  SEL R0, R0, RZ, P1 ;  /* 0x000000ff00007207 */ /* 0x000fe40000800000 */
[----:B------:R-:W-:-:S03]  /*5d50*/  LOP3.LUT R7, R5, R2, RZ, 0x3c, !PT ;  /* 0x0000000205077212 */ /* 0x000fc600078e3cff */
[----:B------:R-:W-:Y:S01]  /*5d60*/  IMAD R6, R0, 0x8, R3 ;  /* 0x0000000800067824 */ /* 0x000fe200078e0203 */
[----:B------:R-:W-:Y:S01]  /*5d70*/  SHF.L.U32 R5, R7, 0x1f, RZ ;  /* 0x0000001f07057819 */ /* 0x000fe200000006ff */
[----:B-1----:R-:W-:Y:S06]  /*5d80*/  @!P0 BRA `(.L_x_124) ;  /* 0x0000000800608947 */ /* 0x002fec0003800000 */
.L_x_147:
[----:B------:R-:W1:Y:S01]  /*5d90*/  SYNCS.PHASECHK.TRANS64.TRYWAIT P0, [R6+URZ], R5 ;  /* 0x00000005060075a7 */ /* 0x000e62000800017f */
[----:B------:R-:W-:-:S05]  /*5da0*/  VIADD R0, R0, 0x1 ;  /* 0x0000000100007836 */ /* 0x000fca0000000000 */
[----:B------:R-:W-:-:S04]  /*5db0*/  ISETP.NE.AND P1, PT, R0, 0xe, PT ;  /* 0x0000000e0000780c */ /* 0x000fc80003f25270 */
[----:B------:R-:W-:Y:S02]  /*5dc0*/  SEL R2, RZ, 0x1, P1 ;  /* 0x00000001ff027807 */ /* 0x000fe40000800000 */
[----:B------:R-:W-:Y:S02]  /*5dd0*/  SEL R0, R0, RZ, P1 ;  /* 0x000000ff00007207 */ /* 0x000fe40000800000 */
[----:B------:R-:W-:-:S03]  /*5de0*/  LOP3.LUT R7, R7, R2, RZ, 0x3c, !PT ;  /* 0x0000000207077212 */ /* 0x000fc600078e3cff */
[----:B0-----:R-:W-:Y:S01]  /*5df0*/  IMAD R9, R0, 0x8, R3 ;  /* 0x0000000800097824 */ /* 0x001fe200078e0203 */
[----:B------:R-:W-:Y:S01]  /*5e00*/  SHF.L.U32 R4, R7, 0x1f, RZ ;  /* 0x0000001f07047819 */ /* 0x000fe200000006ff */
[----:B-1----:R-:W-:Y:S06]  /*5e10*/  @!P0 BRA `(.L_x_125) ;  /* 0x0000000800508947 */ /* 0x002fec0003800000 */
.L_x_148:
        /* <DEDUP_REMOVED lines=9> */
.L_x_149:
        /* <DEDUP_REMOVED lines=9> */
.L_x_150:
        /* <DEDUP_REMOVED lines=9> */
.L_x_151:
        /* <DEDUP_REMOVED lines=9> */
.L_x_152:
        /* <DEDUP_REMOVED lines=9> */
.L_x_153:
        /* <DEDUP_REMOVED lines=9> */
.L_x_154:
        /* <DEDUP_REMOVED lines=9> */
.L_x_155:
        /* <DEDUP_REMOVED lines=9> */
.L_x_156:
        /* <DEDUP_REMOVED lines=9> */
.L_x_157:
[----:B------:R-:W1:Y:S01]  /*6330*/  SYNCS.PHASECHK.TRANS64.TRYWAIT P0, [R6+URZ], R5 ;  /* 0x00000005060075a7 */ /* 0x000e62000800017f */
[----:B------:R-:W-:-:S05]  /*6340*/  VIADD R0, R0, 0x1 ;  /* 0x0000000100007836 */ /* 0x000fca0000000000 */
[----:B------:R-:W-:-:S04]  /*6350*/  ISETP.NE.AND P1, PT, R0, 0xe, PT ;  /* 0x0000000e0000780c */ /* 0x000fc80003f25270 */
[----:B------:R-:W-:Y:S02]  /*6360*/  SEL R2, RZ, 0x1, P1 ;  /* 0x00000001ff027807 */ /* 0x000fe40000800000 */
[----:B------:R-:W-:Y:S02]  /*6370*/  SEL R0, R0, RZ, P1 ;  /* 0x000000ff00007207 */ /* 0x000fe40000800000 */
[----:B------:R-:W-:Y:S01]  /*6380*/  LOP3.LUT R2, R7, R2, RZ, 0x3c, !PT ;  /* 0x0000000207027212 */ /* 0x000fe200078e3cff */
[----:B-1----:R-:W-:Y:S06]  /*6390*/  @!P0 BRA `(.L_x_135) ;  /* 0x0000000400b88947 */ /* 0x002fec0003800000 */
.L_x_158:
[----:B------:R-:W-:Y:S01]  /*63a0*/  IMAD R3, R0, 0x8, R3 ;  /* 0x0000000800037824 */ /* 0x000fe200078e0203 */
[----:B------:R-:W-:-:S07]  /*63b0*/  SHF.L.U32 R0, R2, 0x1f, RZ ;  /* 0x0000001f02007819 */ /* 0x000fce00000006ff */
.L_x_136:
[----:B--2---:R2:W3:Y:S02]  /*63c0*/  SYNCS.PHASECHK.TRANS64.TRYWAIT P0, [R3+URZ], R0 ;  /* 0x00000000030075a7 */ /* 0x0044e4000800017f */
[----:B---3--:R-:W-:Y:S05]  /*63d0*/  @!P0 NANOSLEEP.SYNCS 0x989680 ;  /* 0x009896800000895d */ /* 0x008fea0003900000 */
[----:B------:R-:W3:Y:S02]  /*63e0*/  @!P0 SYNCS.PHASECHK.TRANS64 P0, [R3+URZ], R0 ;  /* 0x00000000030085a7 */ /* 0x000ee4000800007f */
[----:B---3--:R-:W-:Y:S05]  /*63f0*/  @!P0 BRA `(.L_x_136) ;  /* 0xfffffffc00f08947 */ /* 0x008fea000383ffff */
.L_x_121:
[----:B------:R-:W-:Y:S05]  /*6400*/  BSYNC B0 ;  /* 0x0000000000007941 */ /* 0x000fea0003800000 */
.L_x_120:
[----:B------:R-:W-:Y:S05]  /*6410*/  EXIT ;  /* 0x000000000000794d */ /* 0x000fea0003800000 */
.L_x_20:
[----:B-1----:R1:W2:Y:S02]  /*6420*/  SYNCS.PHASECHK.TRANS64.TRYWAIT P0, [R65+URZ], R0 ;  /* 0x00000000410075a7 */ /* 0x0022a4000800017f */
[----:B--2---:R-:W-:Y:S05]  /*6430*/  @!P0 NANOSLEEP.SYNCS 0x989680 ;  /* 0x009896800000895d */ /* 0x004fea0003900000 */
[----:B------:R-:W2:Y:S02]  /*6440*/  @!P0 SYNCS.PHASECHK.TRANS64 P0, [R65+URZ], R0 ;  /* 0x00000000410085a7 */ /* 0x000ea4000800007f */
[----:B--2---:R-:W-:Y:S05]  /*6450*/  @!P0 BRA `(.L_x_20) ;  /* 0xfffffffc00f08947 */ /* 0x004fea000383ffff */
[----:B------:R-:W-:Y:S05]  /*6460*/  BRA `(.L_x_137) ;  /* 0xffffffb4001c7947 */ /* 0x000fea000383ffff */
.L_x_25:
[----:B--2---:R2:W3:Y:S02]  /*6470*/  SYNCS.PHASECHK.TRANS64.TRYWAIT P1, [R3+URZ], R0 ;  /* 0x00000000030075a7 */ /* 0x0044e4000802017f */
[----:B---3--:R-:W-:Y:S05]  /*6480*/  @!P1 NANOSLEEP.SYNCS 0x989680 ;  /* 0x009896800000995d */ /* 0x008fea0003900000 */
[----:B------:R-:W3:Y:S02]  /*6490*/  @!P1 SYNCS.PHASECHK.TRANS64 P1, [R3+URZ], R0 ;  /* 0x00000000030095a7 */ /* 0x000ee4000802007f */
[----:B---3--:R-:W-:Y:S05]  /*64a0*/  @!P1 BRA `(.L_x_25) ;  /* 0xfffffffc00f09947 */ /* 0x008fea000383ffff */
[----:B------:R-:W-:Y:S05]  /*64b0*/  BRA `(.L_x_24) ;  /* 0xffffffb400807947 */ /* 0x000fea000383ffff */
.L_x_30:
[----:B--2---:R-:W-:-:S04]  /*64c0*/  IMAD.U32 R5, RZ, RZ, UR4 ;  /* 0x00000004ff057e24 */ /* 0x004fc8000f8e00ff */
[----:B------:R2:W3:Y:S03]  /*64d0*/  SYNCS.PHASECHK.TRANS64.TRYWAIT P1, [R5+URZ], R4 ;  /* 0x00000004050075a7 */ /* 0x0004e6000802017f */
[----:B---3--:R-:W-:Y:S05]  /*64e0*/  @!P1 NANOSLEEP.SYNCS 0x989680 ;  /* 0x009896800000995d */ /* 0x008fea0003900000 */
[----:B------:R-:W3:Y:S02]  /*64f0*/  @!P1 SYNCS.PHASECHK.TRANS64 P1, [R5+URZ], R4 ;  /* 0x00000004050095a7 */ /* 0x000ee4000802007f */
[----:B---3--:R-:W-:Y:S05]  /*6500*/  @!P1 BRA `(.L_x_30) ;  /* 0xfffffffc00ec9947 */ /* 0x008fea000383ffff */
[----:B------:R-:W-:Y:S05]  /*6510*/  BRA `(.L_x_29) ;  /* 0xffffffb800387947 */ /* 0x000fea000383ffff */
.L_x_38:
[----:B-1----:R1:W2:Y:S02]  /*6520*/  SYNCS.PHASECHK.TRANS64.TRYWAIT P0, [R65+URZ+0x10], R0 ;  /* 0x00001000410075a7 */ /* 0x0022a4000800017f */
[----:B--2---:R-:W-:Y:S05]  /*6530*/  @!P0 NANOSLEEP.SYNCS 0x989680 ;  /* 0x009896800000895d */ /* 0x004fea0003900000 */
[----:B------:R-:W2:Y:S02]  /*6540*/  @!P0 SYNCS.PHASECHK.TRANS64 P0, [R65+URZ+0x10], R0 ;  /* 0x00001000410085a7 */ /* 0x000ea4000800007f */
[----:B--2---:R-:W-:Y:S05]  /*6550*/  @!P0 BRA `(.L_x_38) ;  /* 0xfffffffc00f08947 */ /* 0x004fea000383ffff */
[----:B------:R-:W-:Y:S05]  /*6560*/  BRA `(.L_x_138) ;  /* 0xffffffbc00907947 */ /* 0x000fea000383ffff */
.L_x_107:
[----:B------:R-:W-:Y:S01]  /*6570*/  BSSY B1, `(.L_x_139) ;  /* 0x0000006000017945 */ /* 0x000fe20003800000 */
[----:B------:R-:W-:-:S07]  /*6580*/  IMAD.MOV.U32 R15, RZ, RZ, -0x1 ;  /* 0xffffffffff0f7424 */ /* 0x000fce00078e00ff */
[----:B-----5:R-:W-:Y:S05]  /*6590*/  WARPSYNC.COLLECTIVE R15, `(.L_x_140) ;  /* 0x000000000f0c7348 */ /* 0x020fea0003c00000 */
[----:B------:R-:W-:Y:S02]  /*65a0*/  ELECT P6, UR62, PT ;  /* 0x00000000003e782f */ /* 0x000fe400038c0000 */
[----:B------:R-:W-:Y:S01]  /*65b0*/  MOV R14, UR62 ;  /* 0x0000003e000e7c02 */ /* 0x000fe20008000f00 */
[----:B-----5:R-:W-:Y:S10]  /*65c0*/  ENDCOLLECTIVE ;  /* 0x000000000000791b */ /* 0x020ff40003800000 */
.L_x_140:
[----:B------:R-:W-:Y:S05]  /*65d0*/  BSYNC B1 ;  /* 0x0000000000017941 */ /* 0x000fea0003800000 */
.L_x_139:
[----:B------:R-:W-:Y:S05]  /*65e0*/  BRA `(.L_x_141) ;  /* 0xffffffe8008c7947 */ /* 0x000fea000383ffff */
.L_x_110:
[----:B0-----:R0:W1:Y:S02]  /*65f0*/  SYNCS.PHASECHK.TRANS64.TRYWAIT P1, [R12+URZ+0x70], R5 ;  /* 0x000070050c0075a7 */ /* 0x001064000802017f */
[----:B-1----:R-:W-:Y:S05]  /*6600*/  @!P1 NANOSLEEP.SYNCS 0x989680 ;  /* 0x009896800000995d */ /* 0x002fea0003900000 */
[----:B------:R-:W1:Y:S02]  /*6610*/  @!P1 SYNCS.PHASECHK.TRANS64 P1, [R12+URZ+0x70], R5 ;  /* 0x000070050c0095a7 */ /* 0x000e64000802007f */
[----:B-1----:R-:W-:Y:S05]  /*6620*/  @!P1 BRA `(.L_x_110) ;  /* 0xfffffffc00f09947 */ /* 0x002fea000383ffff */
[----:B------:R-:W-:Y:S05]  /*6630*/  BRA `(.L_x_142) ;  /* 0xffffffe800c07947 */ /* 0x000fea000383ffff */
.L_x_119:
[----:B------:R-:W-:Y:S01]  /*6640*/  BSSY B0, `(.L_x_143) ;  /* 0x0000006000007945 */ /* 0x000fe20003800000 */
[----:B------:R-:W-:-:S07]  /*6650*/  IMAD.MOV.U32 R15, RZ, RZ, -0x1 ;  /* 0xffffffffff0f7424 */ /* 0x000fce00078e00ff */
[----:B-----5:R-:W-:Y:S05]  /*6660*/  WARPSYNC.COLLECTIVE R15, `(.L_x_144) ;  /* 0x000000000f0c7348 */ /* 0x020fea0003c00000 */
[----:B------:R-:W-:Y:S02]  /*6670*/  ELECT P6, UR62, PT ;  /* 0x00000000003e782f */ /* 0x000fe400038c0000 */
[----:B------:R-:W-:Y:S01]  /*6680*/  MOV R14, UR62 ;  /* 0x0000003e000e7c02 */ /* 0x000fe20008000f00 */
[----:B-----5:R-:W-:Y:S10]  /*6690*/  ENDCOLLECTIVE ;  /* 0x000000000000791b */ /* 0x020ff40003800000 */
.L_x_144:
[----:B------:R-:W-:Y:S05]  /*66a0*/  BSYNC B0 ;  /* 0x0000000000007941 */ /* 0x000fea0003800000 */
.L_x_143:
[----:B------:R-:W-:Y:S05]  /*66b0*/  BRA `(.L_x_145) ;  /* 0xfffffff4003c7947 */ /* 0x000fea000383ffff */
.L_x_123:
[----:B0-----:R0:W1:Y:S02]  /*66c0*/  SYNCS.PHASECHK.TRANS64.TRYWAIT P0, [R7+URZ], R2 ;  /* 0x00000002070075a7 */ /* 0x001064000800017f */
[----:B-1----:R-:W-:Y:S05]  /*66d0*/  @!P0 NANOSLEEP.SYNCS 0x989680 ;  /* 0x009896800000895d */ /* 0x002fea0003900000 */
[----:B------:R-:W1:Y:S02]  /*66e0*/  @!P0 SYNCS.PHASECHK.TRANS64 P0, [R7+URZ], R2 ;  /* 0x00000002070085a7 */ /* 0x000e64000800007f */
[----:B-1----:R-:W-:Y:S05]  /*66f0*/  @!P0 BRA `(.L_x_123) ;  /* 0xfffffffc00f08947 */ /* 0x002fea000383ffff */
[----:B------:R-:W-:Y:S05]  /*6700*/  BRA `(.L_x_146) ;  /* 0xfffffff4007c7947 */ /* 0x000fea000383ffff */
.L_x_124:
[----:B0-----:R0:W1:Y:S02]  /*6710*/  SYNCS.PHASECHK.TRANS64.TRYWAIT P0, [R9+URZ], R4 ;  /* 0x00000004090075a7 */ /* 0x001064000800017f */
[----:B-1----:R-:W-:Y:S05]  /*6720*/  @!P0 NANOSLEEP.SYNCS 0x989680 ;  /* 0x009896800000895d */ /* 0x002fea0003900000 */
[----:B------:R-:W1:Y:S02]  /*6730*/  @!P0 SYNCS.PHASECHK.TRANS64 P0, [R9+URZ], R4 ;  /* 0x00000004090085a7 */ /* 0x000e64000800007f */
[----:B-1----:R-:W-:Y:S05]  /*6740*/  @!P0 BRA `(.L_x_124) ;  /* 0xfffffffc00f08947 */ /* 0x002fea000383ffff */
[----:B------:R-:W-:Y:S05]  /*6750*/  BRA `(.L_x_147) ;  /* 0xfffffff4008c7947 */ /* 0x000fea000383ffff */
.L_x_125:
[----:B0-----:R0:W1:Y:S02]  /*6760*/  SYNCS.PHASECHK.TRANS64.TRYWAIT P0, [R6+URZ], R5 ;  /* 0x00000005060075a7 */ /* 0x001064000800017f */
[----:B-1----:R-:W-:Y:S05]  /*6770*/  @!P0 NANOSLEEP.SYNCS 0x989680 ;  /* 0x009896800000895d */ /* 0x002fea0003900000 */
[----:B------:R-:W1:Y:S02]  /*6780*/  @!P0 SYNCS.PHASECHK.TRANS64 P0, [R6+URZ], R5 ;  /* 0x00000005060085a7 */ /* 0x000e64000800007f */
[----:B-1----:R-:W-:Y:S05]  /*6790*/  @!P0 BRA `(.L_x_125) ;  /* 0xfffffffc00f08947 */ /* 0x002fea000383ffff */
[----:B------:R-:W-:Y:S05]  /*67a0*/  BRA `(.L_x_148) ;  /* 0xfffffff4009c7947 */ /* 0x000fea000383ffff */
.L_x_126:
[----:B0-----:R0:W1:Y:S02]  /*67b0*/  SYNCS.PHASECHK.TRANS64.TRYWAIT P0, [R9+URZ], R4 ;  /* 0x00000004090075a7 */ /* 0x001064000800017f */
[----:B-1----:R-:W-:Y:S05]  /*67c0*/  @!P0 NANOSLEEP.SYNCS 0x989680 ;  /* 0x009896800000895d */ /* 0x002fea0003900000 */
[----:B------:R-:W1:Y:S02]  /*67d0*/  @!P0 SYNCS.PHASECHK.TRANS64 P0, [R9+URZ], R4 ;  /* 0x00000004090085a7 */ /* 0x000e64000800007f */
[----:B-1----:R-:W-:Y:S05]  /*67e0*/  @!P0 BRA `(.L_x_126) ;  /* 0xfffffffc00f08947 */ /* 0x002fea000383ffff */
[----:B------:R-:W-:Y:S05]  /*67f0*/  BRA `(.L_x_149) ;  /* 0xfffffff400ac7947 */ /* 0x000fea000383ffff */
.L_x_127:
[----:B0-----:R0:W1:Y:S02]  /*6800*/  SYNCS.PHASECHK.TRANS64.TRYWAIT P0, [R6+URZ], R5 ;  /* 0x00000005060075a7 */ /* 0x001064000800017f */
[----:B-1----:R-:W-:Y:S05]  /*6810*/  @!P0 NANOSLEEP.SYNCS 0x989680 ;  /* 0x009896800000895d */ /* 0x002fea0003900000 */
[----:B------:R-:W1:Y:S02]  /*6820*/  @!P0 SYNCS.PHASECHK.TRANS64 P0, [R6+URZ], R5 ;  /* 0x00000005060085a7 */ /* 0x000e64000800007f */
[----:B-1----:R-:W-:Y:S05]  /*6830*/  @!P0 BRA `(.L_x_127) ;  /* 0xfffffffc00f08947 */ /* 0x002fea000383ffff */
[----:B------:R-:W-:Y:S05]  /*6840*/  BRA `(.L_x_150) ;  /* 0xfffffff400bc7947 */ /* 0x000fea000383ffff */
.L_x_128:
[----:B0-----:R0:W1:Y:S02]  /*6850*/  SYNCS.PHASECHK.TRANS64.TRYWAIT P0, [R9+URZ], R4 ;  /* 0x00000004090075a7 */ /* 0x001064000800017f */
[----:B-1----:R-:W-:Y:S05]  /*6860*/  @!P0 NANOSLEEP.SYNCS 0x989680 ;  /* 0x009896800000895d */ /* 0x002fea0003900000 */
[----:B------:R-:W1:Y:S02]  /*6870*/  @!P0 SYNCS.PHASECHK.TRANS64 P0, [R9+URZ], R4 ;  /* 0x00000004090085a7 */ /* 0x000e64000800007f */
[----:B-1----:R-:W-:Y:S05]  /*6880*/  @!P0 BRA `(.L_x_128) ;  /* 0xfffffffc00f08947 */ /* 0x002fea000383ffff */
[----:B------:R-:W-:Y:S05]  /*6890*/  BRA `(.L_x_151) ;  /* 0xfffffff400cc7947 */ /* 0x000fea000383ffff */
.L_x_129:
[----:B0-----:R0:W1:Y:S02]  /*68a0*/  SYNCS.PHASECHK.TRANS64.TRYWAIT P0, [R6+URZ], R5 ;  /* 0x00000005060075a7 */ /* 0x001064000800017f */
[----:B-1----:R-:W-:Y:S05]  /*68b0*/  @!P0 NANOSLEEP.SYNCS 0x989680 ;  /* 0x009896800000895d */ /* 0x002fea0003900000 */
[----:B------:R-:W1:Y:S02]  /*68c0*/  @!P0 SYNCS.PHASECHK.TRANS64 P0, [R6+URZ], R5 ;  /* 0x00000005060085a7 */ /* 0x000e64000800007f */
[----:B-1----:R-:W-:Y:S05]  /*68d0*/  @!P0 BRA `(.L_x_129) ;  /* 0xfffffffc00f08947 */ /* 0x002fea000383ffff */
[----:B------:R-:W-:Y:S05]  /*68e0*/  BRA `(.L_x_152) ;  /* 0xfffffff400dc7947 */ /* 0x000fea000383ffff */
.L_x_130:
[----:B0-----:R0:W1:Y:S02]  /*68f0*/  SYNCS.PHASECHK.TRANS64.TRYWAIT P0, [R9+URZ], R4 ;  /* 0x00000004090075a7 */ /* 0x001064000800017f */
[----:B-1----:R-:W-:Y:S05]  /*6900*/  @!P0 NANOSLEEP.SYNCS 0x989680 ;  /* 0x009896800000895d */ /* 0x002fea0003900000 */
[----:B------:R-:W1:Y:S02]  /*6910*/  @!P0 SYNCS.PHASECHK.TRANS64 P0, [R9+URZ], R4 ;  /* 0x00000004090085a7 */ /* 0x000e64000800007f */
[----:B-1----:R-:W-:Y:S05]  /*6920*/  @!P0 BRA `(.L_x_130) ;  /* 0xfffffffc00f08947 */ /* 0x002fea000383ffff */
[----:B------:R-:W-:Y:S05]  /*6930*/  BRA `(.L_x_153) ;  /* 0xfffffff400ec7947 */ /* 0x000fea000383ffff */
.L_x_131:
[----:B0-----:R0:W1:Y:S02]  /*6940*/  SYNCS.PHASECHK.TRANS64.TRYWAIT P0, [R6+URZ], R5 ;  /* 0x00000005060075a7 */ /* 0x001064000800017f */
[----:B-1----:R-:W-:Y:S05]  /*6950*/  @!P0 NANOSLEEP.SYNCS 0x989680 ;  /* 0x009896800000895d */ /* 0x002fea0003900000 */
[----:B------:R-:W1:Y:S02]  /*6960*/  @!P0 SYNCS.PHASECHK.TRANS64 P0, [R6+URZ], R5 ;  /* 0x00000005060085a7 */ /* 0x000e64000800007f */
[----:B-1----:R-:W-:Y:S05]  /*6970*/  @!P0 BRA `(.L_x_131) ;  /* 0xfffffffc00f08947 */ /* 0x002fea000383ffff */
[----:B------:R-:W-:Y:S05]  /*6980*/  BRA `(.L_x_154) ;  /* 0xfffffff400fc7947 */ /* 0x000fea000383ffff */
.L_x_132:
[----:B0-----:R0:W1:Y:S02]  /*6990*/  SYNCS.PHASECHK.TRANS64.TRYWAIT P0, [R9+URZ], R4 ;  /* 0x00000004090075a7 */ /* 0x001064000800017f */
[----:B-1----:R-:W-:Y:S05]  /*69a0*/  @!P0 NANOSLEEP.SYNCS 0x989680 ;  /* 0x009896800000895d */ /* 0x002fea0003900000 */
[----:B------:R-:W1:Y:S02]  /*69b0*/  @!P0 SYNCS.PHASECHK.TRANS64 P0, [R9+URZ], R4 ;  /* 0x00000004090085a7 */ /* 0x000e64000800007f */
[----:B-1----:R-:W-:Y:S05]  /*69c0*/  @!P0 BRA `(.L_x_132) ;  /* 0xfffffffc00f08947 */ /* 0x002fea000383ffff */
[----:B------:R-:W-:Y:S05]  /*69d0*/  BRA `(.L_x_155) ;  /* 0xfffffff8000c7947 */ /* 0x000fea000383ffff */
.L_x_133:
[----:B0-----:R0:W1:Y:S02]  /*69e0*/  SYNCS.PHASECHK.TRANS64.TRYWAIT P0, [R6+URZ], R5 ;  /* 0x00000005060075a7 */ /* 0x001064000800017f */
[----:B-1----:R-:W-:Y:S05]  /*69f0*/  @!P0 NANOSLEEP.SYNCS 0x989680 ;  /* 0x009896800000895d */ /* 0x002fea0003900000 */
[----:B------:R-:W1:Y:S02]  /*6a00*/  @!P0 SYNCS.PHASECHK.TRANS64 P0, [R6+URZ], R5 ;  /* 0x00000005060085a7 */ /* 0x000e64000800007f */
[----:B-1----:R-:W-:Y:S05]  /*6a10*/  @!P0 BRA `(.L_x_133) ;  /* 0xfffffffc00f08947 */ /* 0x002fea000383ffff */
[----:B------:R-:W-:Y:S05]  /*6a20*/  BRA `(.L_x_156) ;  /* 0xfffffff8001c7947 */ /* 0x000fea000383ffff */
.L_x_134:
[----:B0-----:R0:W1:Y:S02]  /*6a30*/  SYNCS.PHASECHK.TRANS64.TRYWAIT P0, [R9+URZ], R4 ;  /* 0x00000004090075a7 */ /* 0x001064000800017f */
[----:B-1----:R-:W-:Y:S05]  /*6a40*/  @!P0 NANOSLEEP.SYNCS 0x989680 ;  /* 0x009896800000895d */ /* 0x002fea0003900000 */
[----:B------:R-:W1:Y:S02]  /*6a50*/  @!P0 SYNCS.PHASECHK.TRANS64 P0, [R9+URZ], R4 ;  /* 0x00000004090085a7 */ /* 0x000e64000800007f */
[----:B-1----:R-:W-:Y:S05]  /*6a60*/  @!P0 BRA `(.L_x_134) ;  /* 0xfffffffc00f08947 */ /* 0x002fea000383ffff */
[----:B------:R-:W-:Y:S05]  /*6a70*/  BRA `(.L_x_157) ;  /* 0xfffffff8002c7947 */ /* 0x000fea000383ffff */
.L_x_135:
[----:B-1----:R1:W2:Y:S02]  /*6a80*/  SYNCS.PHASECHK.TRANS64.TRYWAIT P0, [R6+URZ], R5 ;  /* 0x00000005060075a7 */ /* 0x0022a4000800017f */
[----:B--2---:R-:W-:Y:S05]  /*6a90*/  @!P0 NANOSLEEP.SYNCS 0x989680 ;  /* 0x009896800000895d */ /* 0x004fea0003900000 */
[----:B------:R-:W2:Y:S02]  /*6aa0*/  @!P0 SYNCS.PHASECHK.TRANS64 P0, [R6+URZ], R5 ;  /* 0x00000005060085a7 */ /* 0x000ea4000800007f */
[----:B--2---:R-:W-:Y:S05]  /*6ab0*/  @!P0 BRA `(.L_x_135) ;  /* 0xfffffffc00f08947 */ /* 0x004fea000383ffff */
[----:B------:R-:W-:Y:S05]  /*6ac0*/  BRA `(.L_x_158) ;  /* 0xfffffff800347947 */ /* 0x000fea000383ffff */
.L_x_159:
[----:B------:R-:W-:-:S00]  /*6ad0*/  BRA `(.L_x_159) ;  /* 0xfffffffc00fc7947 */ /* 0x000fc0000383ffff */
[----:B------:R-:W-:-:S00]  /*6ae0*/  NOP ;  /* 0x0000000000007918 */ /* 0x000fc00000000000 */
        /* <DEDUP_REMOVED lines=9> */
.L_x_160:


//--------------------- .nv.global.init           --------------------------
	.section	.nv.global.init,"aw",@progbits
.nv.global.init:
	.type		$str$22,@object
	.size		$str$22,($str$23 - $str$22)
$str$22:
        /*0000*/ 	.byte	0x6b, 0x5f, 0x74, 0x69, 0x6c, 0x65, 0x5f, 0x63, 0x6f, 0x75, 0x6e, 0x74, 0x20, 0x3e, 0x3d, 0x20
        /*0010*/ 	.byte	0x31, 0x00
	.type		$str$23,@object
	.size		$str$23,(__unnamed_1 - $str$23)
$str$23:
        /*0012*/ 	.byte	0x2f, 0x74, 0x6d, 0x70, 0x2f, 0x63, 0x75, 0x74, 0x6c, 0x61, 0x73, 0x73, 0x5f, 0x73, 0x77, 0x65
        /*0022*/ 	.byte	0x65, 0x70, 0x5f, 0x73, 0x72, 0x63, 0x2f, 0x69, 0x6e, 0x63, 0x6c, 0x75, 0x64, 0x65, 0x2f, 0x63
        /*0032*/ 	.byte	0x75, 0x74, 0x6c, 0x61, 0x73, 0x73, 0x2f, 0x67, 0x65, 0x6d, 0x6d, 0x2f, 0x63, 0x6f, 0x6c, 0x6c
        /*0042*/ 	.byte	0x65, 0x63, 0x74, 0x69, 0x76, 0x65, 0x2f, 0x73, 0x6d, 0x39, 0x30, 0x5f, 0x6d, 0x6d, 0x61, 0x5f
        /*0052*/ 	.byte	0x74, 0x6d, 0x61, 0x5f, 0x67, 0x6d, 0x6d, 0x61, 0x5f, 0x73, 0x73, 0x5f, 0x77, 0x61, 0x72, 0x70
        /*0062*/ 	.byte	0x73, 0x70, 0x65, 0x63, 0x69, 0x61, 0x6c, 0x69, 0x7a, 0x65, 0x64, 0x2e, 0x68, 0x70, 0x70, 0x00
	.type		__unnamed_1,@object
	.size		__unnamed_1,(.L_0 - __unnamed_1)
__unnamed_1:
        /*0072*/ 	.byte	0x76, 0x6f, 0x69, 0x64, 0x20, 0x63, 0x75, 0x74, 0x6c, 0x61, 0x73, 0x73, 0x3a, 0x3a, 0x67, 0x65
        /* <DEDUP_REMOVED lines=180> */
        /*0bc2*/ 	.byte	0x64, 0x65, 0x6e, 0x74, 0x69, 0x74, 0x79, 0x5d, 0x00
.L_0:


//--------------------- .nv.shared._ZN7cutlass13device_kernelINS_4gemm6kernel13GemmUniversalIN4cute5tupleIJiiiiEEENS1_10collective13CollectiveMmaINS1_34MainloopSm90TmaGmmaWarpSpecializedILi14ENS5_IJNS4_1CILi8EEENSA_ILi1EEESC_EEENS1_32KernelTmaWarpSpecializedPingpongEEENS5_IJNSA_ILi64EEESG_SG_EEENS_10bfloat16_tENS5_IJlSC_lEEESI_SJ_NS4_8TiledMMAINS4_8MMA_AtomIJNS4_4SM904GMMA27MMA_64x64x16_F32BF16BF16_SSILNSN_5MajorE0ELSP_0ELNSN_7ScaleInE1ELSQ_1EEEEEENS4_6LayoutINS5_IJSC_SC_SC_EEENS5_IJNSA_ILi0EEESV_SV_EEEEENS5_IJNS4_10UnderscoreESY_SY_EEEEENS4_13SM90_TMA_LOADENS4_14ComposedLayoutINS4_7SwizzleILi3ELi4ELi3EEENS4_18smem_ptr_flag_bitsILi16EEENST_INS5_IJSB_SG_EEENS5_IJSG_SC_EEEEEEEvNS4_8identityENS4_23SM90_TMA_LOAD_MULTICASTES1A_vS1B_EENS_8epilogue10collective6detail29Sm90TmaWarpSpecializedAdapterINS1F_15DefaultEpilogueISI_SJ_SJ_NS1E_6thread17LinearCombinationISI_Li1EffLNS1J_9ScaleType4KindE0ELNS_15FloatRoundStyleE2ESI_EENS1_15EpilogueDefaultEEEEEvvEEEEvNT_6ParamsE --------------------------
	.section	.nv.shared._ZN7cutlass13device_kernelINS_4gemm6kernel13GemmUniversalIN4cute5tupleIJiiiiEEENS1_10collective13CollectiveMmaINS1_34MainloopSm90TmaGmmaWarpSpecializedILi14ENS5_IJNS4_1CILi8EEENSA_ILi1EEESC_EEENS1_32KernelTmaWarpSpecializedPingpongEEENS5_IJNSA_ILi64EEESG_SG_EEENS_10bfloat16_tENS5_IJlSC_lEEESI_SJ_NS4_8TiledMMAINS4_8MMA_AtomIJNS4_4SM904GMMA27MMA_64x64x16_F32BF16BF16_SSILNSN_5MajorE0ELSP_0ELNSN_7ScaleInE1ELSQ_1EEEEEENS4_6LayoutINS5_IJSC_SC_SC_EEENS5_IJNSA_ILi0EEESV_SV_EEEEENS5_IJNS4_10UnderscoreESY_SY_EEEEENS4_13SM90_TMA_LOADENS4_14ComposedLayoutINS4_7SwizzleILi3ELi4ELi3EEENS4_18smem_ptr_flag_bitsILi16EEENST_INS5_IJSB_SG_EEENS5_IJSG_SC_EEEEEEEvNS4_8identityENS4_23SM90_TMA_LOAD_MULTICASTES1A_vS1B_EENS_8epilogue10collective6detail29Sm90TmaWarpSpecializedAdapterINS1F_15DefaultEpilogueISI_SJ_SJ_NS1E_6thread17LinearCombinationISI_Li1EffLNS1J_9ScaleType4KindE0ELNS_15FloatRoundStyleE2ESI_EENS1_15EpilogueDefaultEEEEEvvEEEEvNT_6ParamsE,"aw",@nobits
	.sectionflags	@""
	.align	16
	.zero		1024


//--------------------- .nv.shared.reserved.0     --------------------------
	.section	.nv.shared.reserved.0,"aw",@nobits
	.weak		__nv_reservedSMEM_offset_0_alias
	.size		__nv_reservedSMEM_offset_0_alias, 0, 0
	.other		__nv_reservedSMEM_offset_0_alias,@"STO_CUDA_RESERVED_SHARED STV_DEFAULT"
__nv_reservedSMEM_offset_0_alias:
	.zero		0


//--------------------- .nv.global                --------------------------
	.section	.nv.global,"aw",@nobits
.nv.global:
	.type		_ZN40_INTERNAL_f3481218_4_k_cu_8c92a1d5_173674cute1_E,@object
	.size		_ZN40_INTERNAL_f3481218_4_k_cu_8c92a1d5_173674cute1_E,(_ZN40_INTERNAL_f3481218_4_k_cu_8c92a1d5_173674cuda3std3__45__cpo6cbeginE - _ZN40_INTERNAL_f3481218_4_k_cu_8c92a1d5_173674cute1_E)
_ZN40_INTERNAL_f3481218_4_k_cu_8c92a1d5_173674cute1_E:
	.zero		1
	.type		_ZN40_INTERNAL_f3481218_4_k_cu_8c92a1d5_173674cuda3std3__45__cpo6cbeginE,@object
	.size		_ZN40_INTERNAL_f3481218_4_k_cu_8c92a1d5_173674cuda3std3__45__cpo6cbeginE,(_ZN40_INTERNAL_f3481218_4_k_cu_8c92a1d5_173674cuda3std3__48in_placeE - _ZN40_INTERNAL_f3481218_4_k_cu_8c92a1d5_173674cuda3std3__45__cpo6cbeginE)
_ZN40_INTERNAL_f3481218_4_k_cu_8c92a1d5_173674cuda3std3__45__cpo6cbeginE:
	.zero		1
	.type		_ZN40_INTERNAL_f3481218_4_k_cu_8c92a1d5_173674cuda3std3__48in_placeE,@object
	.size		_ZN40_INTERNAL_f3481218_4_k_cu_8c92a1d5_173674cuda3std3__48in_placeE,(_ZN40_INTERNAL_f3481218_4_k_cu_8c92a1d5_173674cuda3std6ranges3__45__cpo9iter_moveE - _ZN40_INTERNAL_f3481218_4_k_cu_8c92a1d5_173674cuda3std3__48in_placeE)
_ZN40_INTERNAL_f3481218_4_k_cu_8c92a1d5_173674cuda3std3__48in_placeE:
	.zero		1
	.type		_ZN40_INTERNAL_f3481218_4_k_cu_8c92a1d5_173674cuda3std6ranges3__45__cpo9iter_moveE,@object
	.size		_ZN40_INTERNAL_f3481218_4_k_cu_8c92a1d5_173674cuda3std6ranges3__45__cpo9iter_moveE,(_ZN40_INTERNAL_f3481218_4_k_cu_8c92a1d5_173674cuda3std3__45__cpo5beginE - _ZN40_INTERNAL_f3481218_4_k_cu_8c92a1d5_173674cuda3std6ranges3__45__cpo9iter_moveE)
_ZN40_INTERNAL_f3481218_4_k_cu_8c92a1d5_173674cuda3std6ranges3__45__cpo9iter_moveE:
	.zero		1
	.type		_ZN40_INTERNAL_f3481218_4_k_cu_8c92a1d5_173674cuda3std3__45__cpo5beginE,@object
	.size		_ZN40_INTERNAL_f3481218_4_k_cu_8c92a1d5_173674cuda3std3__45__cpo5beginE,(_ZN40_INTERNAL_f3481218_4_k_cu_8c92a1d5_173674cuda3std3__442_GLOBAL__N__f3481218_4_k_cu_8c92a1d5_173676ignoreE - _ZN40_INTERNAL_f3481218_4_k_cu_8c92a1d5_173674cuda3std3__45__cpo5beginE)
_ZN40_INTERNAL_f3481218_4_k_cu_8c92a1d5_173674cuda3std3__45__cpo5beginE:
	.zero		1
	.type		_ZN40_INTERNAL_f3481218_4_k_cu_8c92a1d5_173674cuda3std3__442_GLOBAL__N__f3481218_4_k_cu_8c92a1d5_173676ignoreE,@object
	.size		_ZN40_INTERNAL_f3481218_4_k_cu_8c92a1d5_173674cuda3std3__442_GLOBAL__N__f3481218_4_k_cu_8c92a1d5_173676ignoreE,(_ZN40_INTERNAL_f3481218_4_k_cu_8c92a1d5_173674cute7productE - _ZN40_INTERNAL_f3481218_4_k_cu_8c92a1d5_173674cuda3std3__442_GLOBAL__N__f3481218_4_k_cu_8c92a1d5_173676ignoreE)
_ZN40_INTERNAL_f3481218_4_k_cu_8c92a1d5_173674cuda3std3__442_GLOBAL__N__f3481218_4_k_cu_8c92a1d5_173676ignoreE:
	.zero		1
	.type		_ZN40_INTERNAL_f3481218_4_k_cu_8c92a1d5_173674cute7productE,@object
	.size		_ZN40_INTERNAL_f3481218_4_k_cu_8c92a1d5_173674cute7productE,(_ZN40_INTERNAL_f3481218_4_k_cu_8c92a1d5_173674cuda3std3__45__cpo3endE - _ZN40_INTERNAL_f3481218_4_k_cu_8c92a1d5_173674cute7productE)
_ZN40_INTERNAL_f3481218_4_k_cu_8c92a1d5_173674cute7productE:
	.zero		1
	.type		_ZN40_INTERNAL_f3481218_4_k_cu_8c92a1d5_173674cuda3std3__45__cpo3endE,@object
	.size		_ZN40_INTERNAL_f3481218_4_k_cu_8c92a1d5_173674cuda3std3__45__cpo3endE,(_ZN40_INTERNAL_f3481218_4_k_cu_8c92a1d5_173674cuda3std3__419piecewise_constructE - _ZN40_INTERNAL_f3481218_4_k_cu_8c92a1d5_173674cuda3std3__45__cpo3endE)
_ZN40_INTERNAL_f3481218_4_k_cu_8c92a1d5_173674cuda3std3__45__cpo3endE:
	.zero		1
	.type		_ZN40_INTERNAL_f3481218_4_k_cu_8c92a1d5_173674cuda3std3__419piecewise_constructE,@object
	.size		_ZN40_INTERNAL_f3481218_4_k_cu_8c92a1d5_173674cuda3std3__419piecewise_constructE,(_ZN40_INTERNAL_f3481218_4_k_cu_8c92a1d5_173674cuda3std3__45__cpo4cendE - _ZN40_INTERNAL_f3481218_4_k_cu_8c92a1d5_173674cuda3std3__419piecewise_constructE)
_ZN40_INTERNAL_f3481218_4_k_cu_8c92a1d5_173674cuda3std3__419piecewise_constructE:
	.zero		1
	.type		_ZN40_INTERNAL_f3481218_4_k_cu_8c92a1d5_173674cuda3std3__45__cpo4cendE,@object
	.size		_ZN40_INTERNAL_f3481218_4_k_cu_8c92a1d5_173674cuda3std3__45__cpo4cendE,(_ZN40_INTERNAL_f3481218_4_k_cu_8c92a1d5_173674cuda3std6ranges3__45__cpo4swapE - _ZN40_INTERNAL_f3481218_4_k_cu_8c92a1d5_173674cuda3std3__45__cpo4cendE)
_ZN40_INTERNAL_f3481218_4_k_cu_8c92a1d5_173674cuda3std3__45__cpo4cendE:
	.zero		1
	.type		_ZN40_INTERNAL_f3481218_4_k_cu_8c92a1d5_173674cuda3std6ranges3__45__cpo4swapE,@object
	.size		_ZN40_INTERNAL_f3481218_4_k_cu_8c92a1d5_173674cuda3std6ranges3__45__cpo4swapE,(.L_8 - _ZN40_INTERNAL_f3481218_4_k_cu_8c92a1d5_173674cuda3std6ranges3__45__cpo4swapE)
_ZN40_INTERNAL_f3481218_4_k_cu_8c92a1d5_173674cuda3std6ranges3__45__cpo4swapE:
	.zero		1
.L_8:


//--------------------- .nv.constant0._ZN7cutlass13device_kernelINS_4gemm6kernel13GemmUniversalIN4cute5tupleIJiiiiEEENS1_10collective13CollectiveMmaINS1_34MainloopSm90TmaGmmaWarpSpecializedILi14ENS5_IJNS4_1CILi8EEENSA_ILi1EEESC_EEENS1_32KernelTmaWarpSpecializedPingpongEEENS5_IJNSA_ILi64EEESG_SG_EEENS_10bfloat16_tENS5_IJlSC_lEEESI_SJ_NS4_8TiledMMAINS4_8MMA_AtomIJNS4_4SM904GMMA27MMA_64x64x16_F32BF16BF16_SSILNSN_5MajorE0ELSP_0ELNSN_7ScaleInE1ELSQ_1EEEEEENS4_6LayoutINS5_IJSC_SC_SC_EEENS5_IJNSA_ILi0EEESV_SV_EEEEENS5_IJNS4_10UnderscoreESY_SY_EEEEENS4_13SM90_TMA_LOADENS4_14ComposedLayoutINS4_7SwizzleILi3ELi4ELi3EEENS4_18smem_ptr_flag_bitsILi16EEENST_INS5_IJSB_SG_EEENS5_IJSG_SC_EEEEEEEvNS4_8identityENS4_23SM90_TMA_LOAD_MULTICASTES1A_vS1B_EENS_8epilogue10collective6detail29Sm90TmaWarpSpecializedAdapterINS1F_15DefaultEpilogueISI_SJ_SJ_NS1E_6thread17LinearCombinationISI_Li1EffLNS1J_9ScaleType4KindE0ELNS_15FloatRoundStyleE2ESI_EENS1_15EpilogueDefaultEEEEEvvEEEEvNT_6ParamsE --------------------------
	.section	.nv.constant0._ZN7cutlass13device_kernelINS_4gemm6kernel13GemmUniversalIN4cute5tupleIJiiiiEEENS1_10collective13CollectiveMmaINS1_34MainloopSm90TmaGmmaWarpSpecializedILi14ENS5_IJNS4_1CILi8EEENSA_ILi1EEESC_EEENS1_32KernelTmaWarpSpecializedPingpongEEENS5_IJNSA_ILi64EEESG_SG_EEENS_10bfloat16_tENS5_IJlSC_lEEESI_SJ_NS4_8TiledMMAINS4_8MMA_AtomIJNS4_4SM904GMMA27MMA_64x64x16_F32BF16BF16_SSILNSN_5MajorE0ELSP_0ELNSN_7ScaleInE1ELSQ_1EEEEEENS4_6LayoutINS5_IJSC_SC_SC_EEENS5_IJNSA_ILi0EEESV_SV_EEEEENS5_IJNS4_10UnderscoreESY_SY_EEEEENS4_13SM90_TMA_LOADENS4_14ComposedLayoutINS4_7SwizzleILi3ELi4ELi3EEENS4_18smem_ptr_flag_bitsILi16EEENST_INS5_IJSB_SG_EEENS5_IJSG_SC_EEEEEEEvNS4_8identityENS4_23SM90_TMA_LOAD_MULTICASTES1A_vS1B_EENS_8epilogue10collective6detail29Sm90TmaWarpSpecializedAdapterINS1F_15DefaultEpilogueISI_SJ_SJ_NS1E_6thread17LinearCombinationISI_Li1EffLNS1J_9ScaleType4KindE0ELNS_15FloatRoundStyleE2ESI_EENS1_15EpilogueDefaultEEEEEvvEEEEvNT_6ParamsE,"a",@progbits
	.sectionflags	@""
	.align	4
.nv.constant0._ZN7cutlass13device_kernelINS_4gemm6kernel13GemmUniversalIN4cute5tupleIJiiiiEEENS1_10collective13CollectiveMmaINS1_34MainloopSm90TmaGmmaWarpSpecializedILi14ENS5_IJNS4_1CILi8EEENSA_ILi1EEESC_EEENS1_32KernelTmaWarpSpecializedPingpongEEENS5_IJNSA_ILi64EEESG_SG_EEENS_10bfloat16_tENS5_IJlSC_lEEESI_SJ_NS4_8TiledMMAINS4_8MMA_AtomIJNS4_4SM904GMMA27MMA_64x64x16_F32BF16BF16_SSILNSN_5MajorE0ELSP_0ELNSN_7ScaleInE1ELSQ_1EEEEEENS4_6LayoutINS5_IJSC_SC_SC_EEENS5_IJNSA_ILi0EEESV_SV_EEEEENS5_IJNS4_10UnderscoreESY_SY_EEEEENS4_13SM90_TMA_LOADENS4_14ComposedLayoutINS4_7SwizzleILi3ELi4ELi3EEENS4_18smem_ptr_flag_bitsILi16EEENST_INS5_IJSB_SG_EEENS5_IJSG_SC_EEEEEEEvNS4_8identityENS4_23SM90_TMA_LOAD_MULTICASTES1A_vS1B_EENS_8epilogue10collective6detail29Sm90TmaWarpSpecializedAdapterINS1F_15DefaultEpilogueISI_SJ_SJ_NS1E_6thread17LinearCombinationISI_Li1EffLNS1J_9ScaleType4KindE0ELNS_15FloatRoundStyleE2ESI_EENS1_15EpilogueDefaultEEEEEvvEEEEvNT_6ParamsE:
	.zero		1664


//--------------------- SYMBOLS --------------------------

	.type		.nv.reservedSmem.offset0,@object
	.size		.nv.reservedSmem.offset0,0x4
	.type		__assertfail,@function
